//
// Generated by NVIDIA NVVM Compiler
//
// Compiler Build ID: CL-36424714
// Cuda compilation tools, release 13.0, V13.0.88
// Based on NVVM 20.0.0
//

.version 9.0
.target sm_100
.address_size 64

	// .globl	_Z17ComputePhiMag_GPUPfS_S_i
.const .align 4 .b8 ck[16384];
// _ZZ12ComputeQ_GPUiiPfS_S_S_S_E2sx has been demoted
// _ZZ12ComputeQ_GPUiiPfS_S_S_S_E2sy has been demoted
// _ZZ12ComputeQ_GPUiiPfS_S_S_S_E2sz has been demoted
// _ZZ12ComputeQ_GPUiiPfS_S_S_S_E3sQr has been demoted
// _ZZ12ComputeQ_GPUiiPfS_S_S_S_E3sQi has been demoted
.global .align 4 .b8 __cudart_i2opi_f[24] = {65, 144, 67, 60, 153, 149, 98, 219, 192, 221, 52, 245, 209, 87, 39, 252, 41, 21, 68, 78, 110, 131, 249, 162};

.visible .entry _Z17ComputePhiMag_GPUPfS_S_i(
	.param .u64 .ptr .align 1 _Z17ComputePhiMag_GPUPfS_S_i_param_0,
	.param .u64 .ptr .align 1 _Z17ComputePhiMag_GPUPfS_S_i_param_1,
	.param .u64 .ptr .align 1 _Z17ComputePhiMag_GPUPfS_S_i_param_2,
	.param .u32 _Z17ComputePhiMag_GPUPfS_S_i_param_3
)
{
	.reg .pred 	%p<2>;
	.reg .b32 	%r<6>;
	.reg .b32 	%f<5>;
	.reg .b64 	%rd<11>;

	ld.param.u64 	%rd1, [_Z17ComputePhiMag_GPUPfS_S_i_param_0];
	ld.param.u64 	%rd2, [_Z17ComputePhiMag_GPUPfS_S_i_param_1];
	ld.param.u64 	%rd3, [_Z17ComputePhiMag_GPUPfS_S_i_param_2];
	ld.param.u32 	%r2, [_Z17ComputePhiMag_GPUPfS_S_i_param_3];
	mov.u32 	%r3, %ctaid.x;
	shl.b32 	%r4, %r3, 9;
	mov.u32 	%r5, %tid.x;
	add.s32 	%r1, %r4, %r5;
	setp.ge.s32 	%p1, %r1, %r2;
	@%p1 bra 	$L__BB0_2;
	cvta.to.global.u64 	%rd4, %rd1;
	cvta.to.global.u64 	%rd5, %rd2;
	cvta.to.global.u64 	%rd6, %rd3;
	mul.wide.s32 	%rd7, %r1, 4;
	add.s64 	%rd8, %rd4, %rd7;
	ld.global.f32 	%f1, [%rd8];
	add.s64 	%rd9, %rd5, %rd7;
	ld.global.f32 	%f2, [%rd9];
	mul.f32 	%f3, %f2, %f2;
	fma.rn.f32 	%f4, %f1, %f1, %f3;
	add.s64 	%rd10, %rd6, %rd7;
	st.global.f32 	[%rd10], %f4;
$L__BB0_2:
	ret;

}
	// .globl	_Z12ComputeQ_GPUiiPfS_S_S_S_
.visible .entry _Z12ComputeQ_GPUiiPfS_S_S_S_(
	.param .u32 _Z12ComputeQ_GPUiiPfS_S_S_S__param_0,
	.param .u32 _Z12ComputeQ_GPUiiPfS_S_S_S__param_1,
	.param .u64 .ptr .align 1 _Z12ComputeQ_GPUiiPfS_S_S_S__param_2,
	.param .u64 .ptr .align 1 _Z12ComputeQ_GPUiiPfS_S_S_S__param_3,
	.param .u64 .ptr .align 1 _Z12ComputeQ_GPUiiPfS_S_S_S__param_4,
	.param .u64 .ptr .align 1 _Z12ComputeQ_GPUiiPfS_S_S_S__param_5,
	.param .u64 .ptr .align 1 _Z12ComputeQ_GPUiiPfS_S_S_S__param_6
)
{
	.local .align 4 .b8 	__local_depot1[28];
	.reg .b64 	%SP;
	.reg .b64 	%SPL;
	.reg .pred 	%p<21>;
	.reg .b32 	%r<93>;
	.reg .b32 	%f<70>;
	.reg .b64 	%rd<60>;
	.reg .b64 	%fd<5>;
	// demoted variable
	.shared .align 4 .f32 _ZZ12ComputeQ_GPUiiPfS_S_S_S_E2sx;
	// demoted variable
	.shared .align 4 .f32 _ZZ12ComputeQ_GPUiiPfS_S_S_S_E2sy;
	// demoted variable
	.shared .align 4 .f32 _ZZ12ComputeQ_GPUiiPfS_S_S_S_E2sz;
	// demoted variable
	.shared .align 4 .f32 _ZZ12ComputeQ_GPUiiPfS_S_S_S_E3sQr;
	// demoted variable
	.shared .align 4 .f32 _ZZ12ComputeQ_GPUiiPfS_S_S_S_E3sQi;
	mov.u64 	%SPL, __local_depot1;
	ld.param.u32 	%r29, [_Z12ComputeQ_GPUiiPfS_S_S_S__param_0];
	ld.param.u32 	%r30, [_Z12ComputeQ_GPUiiPfS_S_S_S__param_1];
	ld.param.u64 	%rd15, [_Z12ComputeQ_GPUiiPfS_S_S_S__param_2];
	ld.param.u64 	%rd16, [_Z12ComputeQ_GPUiiPfS_S_S_S__param_3];
	ld.param.u64 	%rd17, [_Z12ComputeQ_GPUiiPfS_S_S_S__param_4];
	ld.param.u64 	%rd18, [_Z12ComputeQ_GPUiiPfS_S_S_S__param_5];
	ld.param.u64 	%rd19, [_Z12ComputeQ_GPUiiPfS_S_S_S__param_6];
	cvta.to.global.u64 	%rd20, %rd19;
	cvta.to.global.u64 	%rd21, %rd18;
	cvta.to.global.u64 	%rd22, %rd17;
	cvta.to.global.u64 	%rd23, %rd16;
	cvta.to.global.u64 	%rd24, %rd15;
	add.u64 	%rd1, %SPL, 0;
	add.u64 	%rd2, %SPL, 0;
	mov.u32 	%r31, %ctaid.x;
	shl.b32 	%r32, %r31, 8;
	mov.u32 	%r33, %tid.x;
	add.s32 	%r34, %r32, %r33;
	mul.wide.s32 	%rd27, %r34, 4;
	add.s64 	%rd28, %rd24, %rd27;
	ld.global.f32 	%f1, [%rd28];
	st.shared.f32 	[_ZZ12ComputeQ_GPUiiPfS_S_S_S_E2sx], %f1;
	add.s64 	%rd29, %rd23, %rd27;
	ld.global.f32 	%f2, [%rd29];
	st.shared.f32 	[_ZZ12ComputeQ_GPUiiPfS_S_S_S_E2sy], %f2;
	add.s64 	%rd30, %rd22, %rd27;
	ld.global.f32 	%f3, [%rd30];
	st.shared.f32 	[_ZZ12ComputeQ_GPUiiPfS_S_S_S_E2sz], %f3;
	add.s64 	%rd3, %rd21, %rd27;
	ld.global.f32 	%f65, [%rd3];
	st.shared.f32 	[_ZZ12ComputeQ_GPUiiPfS_S_S_S_E3sQr], %f65;
	add.s64 	%rd4, %rd20, %rd27;
	ld.global.f32 	%f64, [%rd4];
	st.shared.f32 	[_ZZ12ComputeQ_GPUiiPfS_S_S_S_E3sQi], %f64;
	setp.ge.s32 	%p1, %r30, %r29;
	@%p1 bra 	$L__BB1_20;
	mov.b32 	%r84, 0;
	mov.u64 	%rd32, ck;
$L__BB1_2:
	mov.u32 	%r1, %r84;
	mul.wide.u32 	%rd31, %r1, 16;
	add.s64 	%rd33, %rd32, %rd31;
	ld.const.f32 	%f22, [%rd33];
	ld.const.f32 	%f23, [%rd33+4];
	mul.f32 	%f24, %f23, %f2;
	fma.rn.f32 	%f25, %f22, %f1, %f24;
	ld.const.f32 	%f26, [%rd33+8];
	fma.rn.f32 	%f27, %f26, %f3, %f25;
	mul.f32 	%f8, %f27, 0f40C90FDB;
	mul.f32 	%f28, %f8, 0f3F22F983;
	cvt.rni.s32.f32 	%r92, %f28;
	cvt.rn.f32.s32 	%f29, %r92;
	fma.rn.f32 	%f30, %f29, 0fBFC90FDA, %f8;
	fma.rn.f32 	%f31, %f29, 0fB3A22168, %f30;
	fma.rn.f32 	%f67, %f29, 0fA7C234C5, %f31;
	abs.f32 	%f10, %f8;
	setp.ltu.f32 	%p2, %f10, 0f47CE4780;
	mov.u32 	%r88, %r92;
	mov.f32 	%f66, %f67;
	@%p2 bra 	$L__BB1_10;
	setp.neu.f32 	%p3, %f10, 0f7F800000;
	@%p3 bra 	$L__BB1_5;
	mov.f32 	%f34, 0f00000000;
	mul.rn.f32 	%f66, %f8, %f34;
	mov.b32 	%r88, 0;
	bra.uni 	$L__BB1_10;
$L__BB1_5:
	mov.b64 	%rd58, 0;
	mov.b32 	%r85, 0;
	mov.u64 	%rd56, __cudart_i2opi_f;
	mov.u64 	%rd57, %rd2;
$L__BB1_6:
	.pragma "nounroll";
	ld.global.nc.u32 	%r37, [%rd56];
	mov.b32 	%r4, %f8;
	shl.b32 	%r38, %r4, 8;
	or.b32  	%r39, %r38, -2147483648;
	mad.wide.u32 	%rd36, %r37, %r39, %rd58;
	shr.u64 	%rd58, %rd36, 32;
	st.local.u32 	[%rd57], %rd36;
	add.s32 	%r85, %r85, 1;
	add.s64 	%rd57, %rd57, 4;
	add.s64 	%rd56, %rd56, 4;
	setp.ne.s32 	%p4, %r85, 6;
	@%p4 bra 	$L__BB1_6;
	shr.u32 	%r40, %r4, 23;
	st.local.u32 	[%rd2+24], %rd58;
	and.b32  	%r6, %r40, 31;
	and.b32  	%r41, %r40, 224;
	add.s32 	%r42, %r41, -128;
	shr.u32 	%r43, %r42, 5;
	mul.wide.u32 	%rd37, %r43, 4;
	sub.s64 	%rd11, %rd2, %rd37;
	ld.local.u32 	%r86, [%rd11+24];
	ld.local.u32 	%r87, [%rd11+20];
	setp.eq.s32 	%p5, %r6, 0;
	@%p5 bra 	$L__BB1_9;
	shf.l.wrap.b32 	%r86, %r87, %r86, %r6;
	ld.local.u32 	%r44, [%rd11+16];
	shf.l.wrap.b32 	%r87, %r44, %r87, %r6;
$L__BB1_9:
	shr.u32 	%r45, %r86, 30;
	shf.l.wrap.b32 	%r46, %r87, %r86, 2;
	shl.b32 	%r47, %r87, 2;
	shr.u32 	%r48, %r46, 31;
	add.s32 	%r49, %r48, %r45;
	neg.s32 	%r50, %r49;
	setp.lt.s32 	%p6, %r4, 0;
	selp.b32 	%r88, %r50, %r49, %p6;
	xor.b32  	%r52, %r46, %r4;
	shr.s32 	%r53, %r46, 31;
	xor.b32  	%r54, %r53, %r46;
	xor.b32  	%r55, %r53, %r47;
	cvt.u64.u32 	%rd38, %r54;
	shl.b64 	%rd39, %rd38, 32;
	cvt.u64.u32 	%rd40, %r55;
	or.b64  	%rd41, %rd39, %rd40;
	cvt.rn.f64.s64 	%fd1, %rd41;
	mul.f64 	%fd2, %fd1, 0d3BF921FB54442D19;
	cvt.rn.f32.f64 	%f32, %fd2;
	neg.f32 	%f33, %f32;
	setp.lt.s32 	%p7, %r52, 0;
	selp.f32 	%f66, %f33, %f32, %p7;
$L__BB1_10:
	setp.ltu.f32 	%p8, %f10, 0f47CE4780;
	add.s32 	%r57, %r88, 1;
	mul.rn.f32 	%f35, %f66, %f66;
	and.b32  	%r58, %r88, 1;
	setp.eq.b32 	%p9, %r58, 1;
	selp.f32 	%f36, %f66, 0f3F800000, %p9;
	fma.rn.f32 	%f37, %f35, %f36, 0f00000000;
	fma.rn.f32 	%f38, %f35, 0f37CBAC00, 0fBAB607ED;
	selp.f32 	%f39, 0fB94D4153, %f38, %p9;
	selp.f32 	%f40, 0f3C0885E4, 0f3D2AAABB, %p9;
	fma.rn.f32 	%f41, %f39, %f35, %f40;
	selp.f32 	%f42, 0fBE2AAAA8, 0fBEFFFFFF, %p9;
	fma.rn.f32 	%f43, %f41, %f35, %f42;
	fma.rn.f32 	%f44, %f43, %f37, %f36;
	and.b32  	%r59, %r57, 2;
	setp.eq.s32 	%p10, %r59, 0;
	mov.f32 	%f45, 0f00000000;
	sub.f32 	%f46, %f45, %f44;
	selp.f32 	%f47, %f44, %f46, %p10;
	mul.wide.u32 	%rd42, %r1, 16;
	add.s64 	%rd44, %rd32, %rd42;
	ld.const.f32 	%f14, [%rd44+12];
	fma.rn.f32 	%f65, %f14, %f47, %f65;
	@%p8 bra 	$L__BB1_18;
	setp.neu.f32 	%p11, %f10, 0f7F800000;
	@%p11 bra 	$L__BB1_13;
	mov.f32 	%f50, 0f00000000;
	mul.rn.f32 	%f67, %f8, %f50;
	mov.b32 	%r92, 0;
	bra.uni 	$L__BB1_18;
$L__BB1_13:
	mov.b32 	%r15, %f8;
	shl.b32 	%r61, %r15, 8;
	or.b32  	%r16, %r61, -2147483648;
	mov.b64 	%rd59, 0;
	mov.b32 	%r89, 0;
$L__BB1_14:
	.pragma "nounroll";
	mul.wide.u32 	%rd46, %r89, 4;
	mov.u64 	%rd47, __cudart_i2opi_f;
	add.s64 	%rd48, %rd47, %rd46;
	ld.global.nc.u32 	%r62, [%rd48];
	mad.wide.u32 	%rd49, %r62, %r16, %rd59;
	shr.u64 	%rd59, %rd49, 32;
	add.s64 	%rd50, %rd1, %rd46;
	st.local.u32 	[%rd50], %rd49;
	add.s32 	%r89, %r89, 1;
	setp.ne.s32 	%p12, %r89, 6;
	@%p12 bra 	$L__BB1_14;
	shr.u32 	%r63, %r15, 23;
	st.local.u32 	[%rd1+24], %rd59;
	and.b32  	%r19, %r63, 31;
	and.b32  	%r64, %r63, 224;
	add.s32 	%r65, %r64, -128;
	shr.u32 	%r66, %r65, 5;
	mul.wide.u32 	%rd51, %r66, 4;
	sub.s64 	%rd14, %rd1, %rd51;
	ld.local.u32 	%r90, [%rd14+24];
	ld.local.u32 	%r91, [%rd14+20];
	setp.eq.s32 	%p13, %r19, 0;
	@%p13 bra 	$L__BB1_17;
	shf.l.wrap.b32 	%r90, %r91, %r90, %r19;
	ld.local.u32 	%r67, [%rd14+16];
	shf.l.wrap.b32 	%r91, %r67, %r91, %r19;
$L__BB1_17:
	shr.u32 	%r68, %r90, 30;
	shf.l.wrap.b32 	%r69, %r91, %r90, 2;
	shl.b32 	%r70, %r91, 2;
	shr.u32 	%r71, %r69, 31;
	add.s32 	%r72, %r71, %r68;
	neg.s32 	%r73, %r72;
	setp.lt.s32 	%p14, %r15, 0;
	selp.b32 	%r92, %r73, %r72, %p14;
	xor.b32  	%r74, %r69, %r15;
	shr.s32 	%r75, %r69, 31;
	xor.b32  	%r76, %r75, %r69;
	xor.b32  	%r77, %r75, %r70;
	cvt.u64.u32 	%rd52, %r76;
	shl.b64 	%rd53, %rd52, 32;
	cvt.u64.u32 	%rd54, %r77;
	or.b64  	%rd55, %rd53, %rd54;
	cvt.rn.f64.s64 	%fd3, %rd55;
	mul.f64 	%fd4, %fd3, 0d3BF921FB54442D19;
	cvt.rn.f32.f64 	%f48, %fd4;
	neg.f32 	%f49, %f48;
	setp.lt.s32 	%p15, %r74, 0;
	selp.f32 	%f67, %f49, %f48, %p15;
$L__BB1_18:
	ld.param.u32 	%r83, [_Z12ComputeQ_GPUiiPfS_S_S_S__param_1];
	ld.param.u32 	%r82, [_Z12ComputeQ_GPUiiPfS_S_S_S__param_0];
	mul.rn.f32 	%f51, %f67, %f67;
	and.b32  	%r79, %r92, 1;
	setp.eq.b32 	%p16, %r79, 1;
	selp.f32 	%f52, 0f3F800000, %f67, %p16;
	fma.rn.f32 	%f53, %f51, %f52, 0f00000000;
	fma.rn.f32 	%f54, %f51, 0f37CBAC00, 0fBAB607ED;
	selp.f32 	%f55, %f54, 0fB94D4153, %p16;
	selp.f32 	%f56, 0f3D2AAABB, 0f3C0885E4, %p16;
	fma.rn.f32 	%f57, %f55, %f51, %f56;
	selp.f32 	%f58, 0fBEFFFFFF, 0fBE2AAAA8, %p16;
	fma.rn.f32 	%f59, %f57, %f51, %f58;
	fma.rn.f32 	%f60, %f59, %f53, %f52;
	and.b32  	%r80, %r92, 2;
	setp.eq.s32 	%p17, %r80, 0;
	mov.f32 	%f61, 0f00000000;
	sub.f32 	%f62, %f61, %f60;
	selp.f32 	%f63, %f60, %f62, %p17;
	fma.rn.f32 	%f64, %f14, %f63, %f64;
	add.s32 	%r84, %r1, 1;
	add.s32 	%r81, %r84, %r83;
	setp.lt.u32 	%p18, %r1, 1023;
	setp.lt.s32 	%p19, %r81, %r82;
	and.pred  	%p20, %p18, %p19;
	@%p20 bra 	$L__BB1_2;
	st.shared.f32 	[_ZZ12ComputeQ_GPUiiPfS_S_S_S_E3sQr], %f65;
	st.shared.f32 	[_ZZ12ComputeQ_GPUiiPfS_S_S_S_E3sQi], %f64;
$L__BB1_20:
	st.global.f32 	[%rd3], %f65;
	st.global.f32 	[%rd4], %f64;
	ret;

}


// ===== COMPILED SASS (sm_100) =====

	.target	sm_100

	.elftype	@"ET_EXEC"


//--------------------- .note.nv.tkinfo           --------------------------
	.section	.note.nv.tkinfo,"",@"SHT_NOTE"
	.sectionflags	@"SHF_NOTE_NV_TKINFO"
	.tkinfo
        /*0018*/ 	.word	0x00000002
        /*0030*/ 	.string	""
        /*0030*/ 	.string	"ptxas"
        /*0030*/ 	.string	"Cuda compilation tools, release 13.0, V13.0.88"
        /*0030*/ 	.string	"Build cuda_13.0.r13.0/compiler.36424714_0"
        /*0030*/ 	.string	"-arch sm_100 -m 64 "



//--------------------- .note.nv.cuinfo           --------------------------
	.section	.note.nv.cuinfo,"",@"SHT_NOTE"
	.sectionflags	@"SHF_NOTE_NV_CUINFO"
        /*0018*/ 	.short	0x0002
        /*001a*/ 	.short	0x0064
        /*001c*/ 	.short	0x0082
	.zero		2


//--------------------- .nv.info                  --------------------------
	.section	.nv.info,"",@"SHT_CUDA_INFO"
	.align	4


	//----- nvinfo : EIATTR_REGCOUNT
	.align		4
        /*0000*/ 	.byte	0x04, 0x2f
        /*0002*/ 	.short	(.L_3 - .L_2)
	.align		4
.L_2:
        /*0004*/ 	.word	index@(_Z17ComputePhiMag_GPUPfS_S_i)
        /*0008*/ 	.word	0x0000000e


	//----- nvinfo : EIATTR_FRAME_SIZE
	.align		4
.L_3:
        /*000c*/ 	.byte	0x04, 0x11
        /*000e*/ 	.short	(.L_5 - .L_4)
	.align		4
.L_4:
        /*0010*/ 	.word	index@(_Z17ComputePhiMag_GPUPfS_S_i)
        /*0014*/ 	.word	0x00000000


	//----- nvinfo : EIATTR_REGCOUNT
	.align		4
.L_5:
        /*0018*/ 	.byte	0x04, 0x2f
        /*001a*/ 	.short	(.L_7 - .L_6)
	.align		4
.L_6:
        /*001c*/ 	.word	index@(_Z12ComputeQ_GPUiiPfS_S_S_S_)
        /*0020*/ 	.word	0x0000001e


	//----- nvinfo : EIATTR_FRAME_SIZE
	.align		4
.L_7:
        /*0024*/ 	.byte	0x04, 0x11
        /*0026*/ 	.short	(.L_9 - .L_8)
	.align		4
.L_8:
        /*0028*/ 	.word	index@(_Z12ComputeQ_GPUiiPfS_S_S_S_)
        /*002c*/ 	.word	0x00000000


	//----- nvinfo : EIATTR_MIN_STACK_SIZE
	.align		4
.L_9:
        /*0030*/ 	.byte	0x04, 0x12
        /*0032*/ 	.short	(.L_11 - .L_10)
	.align		4
.L_10:
        /*0034*/ 	.word	index@(_Z12ComputeQ_GPUiiPfS_S_S_S_)
        /*0038*/ 	.word	0x00000000


	//----- nvinfo : EIATTR_MIN_STACK_SIZE
	.align		4
.L_11:
        /*003c*/ 	.byte	0x04, 0x12
        /*003e*/ 	.short	(.L_13 - .L_12)
	.align		4
.L_12:
        /*0040*/ 	.word	index@(_Z17ComputePhiMag_GPUPfS_S_i)
        /*0044*/ 	.word	0x00000000
.L_13:


//--------------------- .nv.compat                --------------------------
	.section	.nv.compat,"",@"SHT_CUDA_COMPAT_INFO"
	.align	4
        /*0000*/ 	.byte	0x02, 0x09, 0x00, 0x00, 0x02, 0x02, 0x01, 0x00, 0x02, 0x05, 0x05, 0x00, 0x03, 0x07, 0x01, 0x01
        /*0010*/ 	.byte	0x02, 0x03, 0x00, 0x00, 0x02, 0x06, 0x01, 0x00, 0x04, 0x0b, 0x08, 0x00, 0x01, 0x00, 0x00, 0x00
        /*0020*/ 	.byte	0x00, 0x00, 0x00, 0x00


//--------------------- .nv.info._Z12ComputeQ_GPUiiPfS_S_S_S_ --------------------------
	.section	.nv.info._Z12ComputeQ_GPUiiPfS_S_S_S_,"",@"SHT_CUDA_INFO"
	.sectionflags	@""
	.align	4


	//----- nvinfo : EIATTR_CUDA_API_VERSION
	.align		4
        /*0000*/ 	.byte	0x04, 0x37
        /*0002*/ 	.short	(.L_15 - .L_14)
.L_14:
        /*0004*/ 	.word	0x00000082


	//----- nvinfo : EIATTR_KPARAM_INFO
	.align		4
.L_15:
        /*0008*/ 	.byte	0x04, 0x17
        /*000a*/ 	.short	(.L_17 - .L_16)
.L_16:
        /*000c*/ 	.word	0x00000000
        /*0010*/ 	.short	0x0006
        /*0012*/ 	.short	0x0028
        /*0014*/ 	.byte	0x00, 0xf5, 0x21, 0x00


	//----- nvinfo : EIATTR_KPARAM_INFO
	.align		4
.L_17:
        /*0018*/ 	.byte	0x04, 0x17
        /*001a*/ 	.short	(.L_19 - .L_18)
.L_18:
        /*001c*/ 	.word	0x00000000
        /*0020*/ 	.short	0x0005
        /*0022*/ 	.short	0x0020
        /*0024*/ 	.byte	0x00, 0xf5, 0x21, 0x00


	//----- nvinfo : EIATTR_KPARAM_INFO
	.align		4
.L_19:
        /*0028*/ 	.byte	0x04, 0x17
        /*002a*/ 	.short	(.L_21 - .L_20)
.L_20:
        /*002c*/ 	.word	0x00000000
        /*0030*/ 	.short	0x0004
        /*0032*/ 	.short	0x0018
        /*0034*/ 	.byte	0x00, 0xf5, 0x21, 0x00


	//----- nvinfo : EIATTR_KPARAM_INFO
	.align		4
.L_21:
        /*0038*/ 	.byte	0x04, 0x17
        /*003a*/ 	.short	(.L_23 - .L_22)
.L_22:
        /*003c*/ 	.word	0x00000000
        /*0040*/ 	.short	0x0003
        /*0042*/ 	.short	0x0010
        /*0044*/ 	.byte	0x00, 0xf5, 0x21, 0x00


	//----- nvinfo : EIATTR_KPARAM_INFO
	.align		4
.L_23:
        /*0048*/ 	.byte	0x04, 0x17
        /*004a*/ 	.short	(.L_25 - .L_24)
.L_24:
        /*004c*/ 	.word	0x00000000
        /*0050*/ 	.short	0x0002
        /*0052*/ 	.short	0x0008
        /*0054*/ 	.byte	0x00, 0xf5, 0x21, 0x00


	//----- nvinfo : EIATTR_KPARAM_INFO
	.align		4
.L_25:
        /*0058*/ 	.byte	0x04, 0x17
        /*005a*/ 	.short	(.L_27 - .L_26)
.L_26:
        /*005c*/ 	.word	0x00000000
        /*0060*/ 	.short	0x0001
        /*0062*/ 	.short	0x0004
        /*0064*/ 	.byte	0x00, 0xf0, 0x11, 0x00


	//----- nvinfo : EIATTR_KPARAM_INFO
	.align		4
.L_27:
        /*0068*/ 	.byte	0x04, 0x17
        /*006a*/ 	.short	(.L_29 - .L_28)
.L_28:
        /*006c*/ 	.word	0x00000000
        /*0070*/ 	.short	0x0000
        /*0072*/ 	.short	0x0000
        /*0074*/ 	.byte	0x00, 0xf0, 0x11, 0x00


	//----- nvinfo : EIATTR_SPARSE_MMA_MASK
	.align		4
.L_29:
        /*0078*/ 	.byte	0x03, 0x50
        /*007a*/ 	.short	0x0000


	//----- nvinfo : EIATTR_MAXREG_COUNT
	.align		4
        /*007c*/ 	.byte	0x03, 0x1b
        /*007e*/ 	.short	0x00ff


	//----- nvinfo : EIATTR_MERCURY_ISA_VERSION
	.align		4
        /*0080*/ 	.byte	0x03, 0x5f
        /*0082*/ 	.short	0x0101


	//----- nvinfo : EIATTR_VRC_CTA_INIT_COUNT
	.align		4
        /*0084*/ 	.byte	0x02, 0x4a
	.zero		1
	.zero		1


	//----- nvinfo : EIATTR_EXIT_INSTR_OFFSETS
	.align		4
        /*0088*/ 	.byte	0x04, 0x1c
        /*008a*/ 	.short	(.L_31 - .L_30)


	//   ....[0]....
.L_30:
        /*008c*/ 	.word	0x00001280


	//----- nvinfo : EIATTR_CRS_STACK_SIZE
	.align		4
.L_31:
        /*0090*/ 	.byte	0x04, 0x1e
        /*0092*/ 	.short	(.L_33 - .L_32)
.L_32:
        /*0094*/ 	.word	0x00000000


	//----- nvinfo : EIATTR_CBANK_PARAM_SIZE
	.align		4
.L_33:
        /*0098*/ 	.byte	0x03, 0x19
        /*009a*/ 	.short	0x0030


	//----- nvinfo : EIATTR_PARAM_CBANK
	.align		4
        /*009c*/ 	.byte	0x04, 0x0a
        /*009e*/ 	.short	(.L_35 - .L_34)
	.align		4
.L_34:
        /*00a0*/ 	.word	index@(.nv.constant0._Z12ComputeQ_GPUiiPfS_S_S_S_)
        /*00a4*/ 	.short	0x0380
        /*00a6*/ 	.short	0x0030


	//----- nvinfo : EIATTR_SW_WAR
	.align		4
.L_35:
        /*00a8*/ 	.byte	0x04, 0x36
        /*00aa*/ 	.short	(.L_37 - .L_36)
.L_36:
        /*00ac*/ 	.word	0x00000008
.L_37:


//--------------------- .nv.info._Z17ComputePhiMag_GPUPfS_S_i --------------------------
	.section	.nv.info._Z17ComputePhiMag_GPUPfS_S_i,"",@"SHT_CUDA_INFO"
	.sectionflags	@""
	.align	4


	//----- nvinfo : EIATTR_CUDA_API_VERSION
	.align		4
        /*0000*/ 	.byte	0x04, 0x37
        /*0002*/ 	.short	(.L_39 - .L_38)
.L_38:
        /*0004*/ 	.word	0x00000082


	//----- nvinfo : EIATTR_KPARAM_INFO
	.align		4
.L_39:
        /*0008*/ 	.byte	0x04, 0x17
        /*000a*/ 	.short	(.L_41 - .L_40)
.L_40:
        /*000c*/ 	.word	0x00000000
        /*0010*/ 	.short	0x0003
        /*0012*/ 	.short	0x0018
        /*0014*/ 	.byte	0x00, 0xf0, 0x11, 0x00


	//----- nvinfo : EIATTR_KPARAM_INFO
	.align		4
.L_41:
        /*0018*/ 	.byte	0x04, 0x17
        /*001a*/ 	.short	(.L_43 - .L_42)
.L_42:
        /*001c*/ 	.word	0x00000000
        /*0020*/ 	.short	0x0002
        /*0022*/ 	.short	0x0010
        /*0024*/ 	.byte	0x00, 0xf5, 0x21, 0x00


	//----- nvinfo : EIATTR_KPARAM_INFO
	.align		4
.L_43:
        /*0028*/ 	.byte	0x04, 0x17
        /*002a*/ 	.short	(.L_45 - .L_44)
.L_44:
        /*002c*/ 	.word	0x00000000
        /*0030*/ 	.short	0x0001
        /*0032*/ 	.short	0x0008
        /*0034*/ 	.byte	0x00, 0xf5, 0x21, 0x00


	//----- nvinfo : EIATTR_KPARAM_INFO
	.align		4
.L_45:
        /*0038*/ 	.byte	0x04, 0x17
        /*003a*/ 	.short	(.L_47 - .L_46)
.L_46:
        /*003c*/ 	.word	0x00000000
        /*0040*/ 	.short	0x0000
        /*0042*/ 	.short	0x0000
        /*0044*/ 	.byte	0x00, 0xf5, 0x21, 0x00


	//----- nvinfo : EIATTR_SPARSE_MMA_MASK
	.align		4
.L_47:
        /*0048*/ 	.byte	0x03, 0x50
        /*004a*/ 	.short	0x0000


	//----- nvinfo : EIATTR_MAXREG_COUNT
	.align		4
        /*004c*/ 	.byte	0x03, 0x1b
        /*004e*/ 	.short	0x00ff


	//----- nvinfo : EIATTR_MERCURY_ISA_VERSION
	.align		4
        /*0050*/ 	.byte	0x03, 0x5f
        /*0052*/ 	.short	0x0101


	//----- nvinfo : EIATTR_VRC_CTA_INIT_COUNT
	.align		4
        /*0054*/ 	.byte	0x02, 0x4a
	.zero		1
	.zero		1


	//----- nvinfo : EIATTR_EXIT_INSTR_OFFSETS
	.align		4
        /*0058*/ 	.byte	0x04, 0x1c
        /*005a*/ 	.short	(.L_49 - .L_48)


	//   ....[0]....
.L_48:
        /*005c*/ 	.word	0x00000060


	//   ....[1]....
        /*0060*/ 	.word	0x00000130


	//----- nvinfo : EIATTR_CBANK_PARAM_SIZE
	.align		4
.L_49:
        /*0064*/ 	.byte	0x03, 0x19
        /*0066*/ 	.short	0x001c


	//----- nvinfo : EIATTR_PARAM_CBANK
	.align		4
        /*0068*/ 	.byte	0x04, 0x0a
        /*006a*/ 	.short	(.L_51 - .L_50)
	.align		4
.L_50:
        /*006c*/ 	.word	index@(.nv.constant0._Z17ComputePhiMag_GPUPfS_S_i)
        /*0070*/ 	.short	0x0380
        /*0072*/ 	.short	0x001c


	//----- nvinfo : EIATTR_SW_WAR
	.align		4
.L_51:
        /*0074*/ 	.byte	0x04, 0x36
        /*0076*/ 	.short	(.L_53 - .L_52)
.L_52:
        /*0078*/ 	.word	0x00000008
.L_53:


//--------------------- .nv.callgraph             --------------------------
	.section	.nv.callgraph,"",@"SHT_CUDA_CALLGRAPH"
	.align	4
	.sectionentsize	8
	.align		4
        /*0000*/ 	.word	0x00000000
	.align		4
        /*0004*/ 	.word	0xffffffff
	.align		4
        /*0008*/ 	.word	0x00000000
	.align		4
        /*000c*/ 	.word	0xfffffffe
	.align		4
        /*0010*/ 	.word	0x00000000
	.align		4
        /*0014*/ 	.word	0xfffffffd
	.align		4
        /*0018*/ 	.word	0x00000000
	.align		4
        /*001c*/ 	.word	0xfffffffc


//--------------------- .nv.constant3             --------------------------
	.section	.nv.constant3,"a",@progbits
	.align	4
.nv.constant3:
	.type		ck,@object
	.size		ck,(.L_0 - ck)
ck:
	.zero		16384
.L_0:


//--------------------- .nv.constant4             --------------------------
	.section	.nv.constant4,"a",@progbits
	.align	8
	.align		8
.nv.constant4:
        /*0000*/ 	.dword	__cudart_i2opi_f


//--------------------- .text._Z12ComputeQ_GPUiiPfS_S_S_S_ --------------------------
	.section	.text._Z12ComputeQ_GPUiiPfS_S_S_S_,"ax",@progbits
	.align	128
        .global         _Z12ComputeQ_GPUiiPfS_S_S_S_
        .type           _Z12ComputeQ_GPUiiPfS_S_S_S_,@function
        .size           _Z12ComputeQ_GPUiiPfS_S_S_S_,(.L_x_14 - _Z12ComputeQ_GPUiiPfS_S_S_S_)
        .other          _Z12ComputeQ_GPUiiPfS_S_S_S_,@"STO_CUDA_ENTRY STV_DEFAULT"
_Z12ComputeQ_GPUiiPfS_S_S_S_:
.text._Z12ComputeQ_GPUiiPfS_S_S_S_:
[----:B------:R-:W-:Y:S01]  /*0000*/  LDC R1, c[0x0][0x37c] ;  /* 0x0000df00ff017b82 */ /* 0x000fe20000000800 */
[----:B------:R-:W0:Y:S07]  /*0010*/  S2R R0, SR_CTAID.X ;  /* 0x0000000000007919 */ /* 0x000e2e0000002500 */
[----:B------:R-:W1:Y:S01]  /*0020*/  LDC.64 R8, c[0x0][0x388] ;  /* 0x0000e200ff087b82 */ /* 0x000e620000000a00 */
[----:B------:R-:W2:Y:S01]  /*0030*/  LDCU.64 UR6, c[0x0][0x358] ;  /* 0x00006b00ff0677ac */ /* 0x000ea20008000a00 */
[----:B------:R-:W0:Y:S06]  /*0040*/  S2R R5, SR_TID.X ;  /* 0x0000000000057919 */ /* 0x000e2c0000002100 */
[----:B------:R-:W3:Y:S08]  /*0050*/  LDC.64 R10, c[0x0][0x390] ;  /* 0x0000e400ff0a7b82 */ /* 0x000ef00000000a00 */
[----:B------:R-:W4:Y:S08]  /*0060*/  LDC.64 R14, c[0x0][0x398] ;  /* 0x0000e600ff0e7b82 */ /* 0x000f300000000a00 */
[----:B------:R-:W5:Y:S08]  /*0070*/  LDC.64 R16, c[0x0][0x3a0] ;  /* 0x0000e800ff107b82 */ /* 0x000f700000000a00 */
[----:B------:R-:W5:Y:S08]  /*0080*/  LDC.64 R2, c[0x0][0x3a8] ;  /* 0x0000ea00ff027b82 */ /* 0x000f700000000a00 */
[----:B------:R-:W5:Y:S01]  /*0090*/  S2UR UR5, SR_CgaCtaId ;  /* 0x00000000000579c3 */ /* 0x000f620000008800 */
[----:B0-----:R-:W-:Y:S01]  /*00a0*/  IMAD R5, R0, 0x100, R5 ;  /* 0x0000010000057824 */ /* 0x001fe200078e0205 */
[----:B------:R-:W-:Y:S01]  /*00b0*/  UMOV UR4, 0x400 ;  /* 0x0000040000047882 */ /* 0x000fe20000000000 */
[----:B------:R-:W0:Y:S02]  /*00c0*/  LDCU.64 UR8, c[0x0][0x380] ;  /* 0x00007000ff0877ac */ /* 0x000e240008000a00 */
[----:B-1----:R-:W-:-:S04]  /*00d0*/  IMAD.WIDE R8, R5, 0x4, R8 ;  /* 0x0000000405087825 */ /* 0x002fc800078e0208 */
[C---:B---3--:R-:W-:Y:S01]  /*00e0*/  IMAD.WIDE R10, R5.reuse, 0x4, R10 ;  /* 0x00000004050a7825 */ /* 0x048fe200078e020a */
[----:B--2---:R-:W2:Y:S03]  /*00f0*/  LDG.E R4, desc[UR6][R8.64] ;  /* 0x0000000608047981 */ /* 0x004ea6000c1e1900 */
[----:B----4-:R-:W-:-:S04]  /*0100*/  IMAD.WIDE R14, R5, 0x4, R14 ;  /* 0x00000004050e7825 */ /* 0x010fc800078e020e */
[C---:B-----5:R-:W-:Y:S01]  /*0110*/  IMAD.WIDE R16, R5.reuse, 0x4, R16 ;  /* 0x0000000405107825 */ /* 0x060fe200078e0210 */
[----:B------:R-:W2:Y:S03]  /*0120*/  LDG.E R6, desc[UR6][R14.64] ;  /* 0x000000060e067981 */ /* 0x000ea6000c1e1900 */
[----:B------:R-:W-:Y:S01]  /*0130*/  IMAD.WIDE R2, R5, 0x4, R2 ;  /* 0x0000000405027825 */ /* 0x000fe200078e0202 */
[----:B------:R-:W2:Y:S04]  /*0140*/  LDG.E R7, desc[UR6][R16.64] ;  /* 0x0000000610077981 */ /* 0x000ea8000c1e1900 */
[----:B------:R-:W2:Y:S04]  /*0150*/  LDG.E R5, desc[UR6][R10.64] ;  /* 0x000000060a057981 */ /* 0x000ea8000c1e1900 */
[----:B------:R-:W3:Y:S01]  /*0160*/  LDG.E R13, desc[UR6][R2.64] ;  /* 0x00000006020d7981 */ /* 0x000ee2000c1e1900 */
[----:B------:R-:W-:-:S02]  /*0170*/  ULEA UR4, UR5, UR4, 0x18 ;  /* 0x0000000405047291 */ /* 0x000fc4000f8ec0ff */
[----:B0-----:R-:W-:-:S07]  /*0180*/  UISETP.GE.AND UP0, UPT, UR9, UR8, UPT ;  /* 0x000000080900728c */ /* 0x001fce000bf06270 */
[----:B--2---:R0:W-:Y:S04]  /*0190*/  STS.128 [UR4], R4 ;  /* 0x00000004ff007988 */ /* 0x0041e80008000c04 */
[----:B---3--:R0:W-:Y:S01]  /*01a0*/  STS [UR4+0x10], R13 ;  /* 0x0000100dff007988 */ /* 0x0081e20008000804 */
[----:B------:R-:W-:Y:S05]  /*01b0*/  BRA.U UP0, `(.L_x_0) ;  /* 0x0000001100187547 */ /* 0x000fea000b800000 */
[----:B------:R-:W-:-:S07]  /*01c0*/  IMAD.MOV.U32 R12, RZ, RZ, RZ ;  /* 0x000000ffff0c7224 */ /* 0x000fce00078e00ff */
.L_x_11:
[----:B------:R-:W-:Y:S01]  /*01d0*/  IMAD.SHL.U32 R10, R12, 0x10, RZ ;  /* 0x000000100c0a7824 */ /* 0x000fe200078e00ff */
[----:B------:R-:W-:Y:S03]  /*01e0*/  BSSY.RECONVERGENT B0, `(.L_x_1) ;  /* 0x0000070000007945 */ /* 0x000fe60003800200 */
[----:B------:R-:W1:Y:S08]  /*01f0*/  LDC.64 R8, c[0x3][R10] ;  /* 0x00c000000a087b82 */ /* 0x000e700000000a00 */
[----:B------:R-:W2:Y:S01]  /*0200*/  LDC R11, c[0x3][R10+0x8] ;  /* 0x00c002000a0b7b82 */ /* 0x000ea20000000800 */
[----:B-1----:R-:W-:-:S04]  /*0210*/  FMUL R9, R5, R9 ;  /* 0x0000000905097220 */ /* 0x002fc80000400000 */
[----:B------:R-:W-:-:S04]  /*0220*/  FFMA R9, R4, R8, R9 ;  /* 0x0000000804097223 */ /* 0x000fc80000000009 */
[----:B--2---:R-:W-:-:S04]  /*0230*/  FFMA R9, R6, R11, R9 ;  /* 0x0000000b06097223 */ /* 0x004fc80000000009 */
[----:B------:R-:W-:-:S04]  /*0240*/  FMUL R14, R9, 6.2831854820251464844 ;  /* 0x40c90fdb090e7820 */ /* 0x000fc80000400000 */
[C---:B------:R-:W-:Y:S01]  /*0250*/  FMUL R25, R14.reuse, 0.63661974668502807617 ;  /* 0x3f22f9830e197820 */ /* 0x040fe20000400000 */
[----:B------:R-:W-:-:S05]  /*0260*/  FSETP.GE.AND P0, PT, |R14|, 105615, PT ;  /* 0x47ce47800e00780b */ /* 0x000fca0003f06200 */
[----:B------:R-:W1:Y:S02]  /*0270*/  F2I.NTZ R25, R25 ;  /* 0x0000001900197305 */ /* 0x000e640000203100 */
[----:B-1----:R-:W-:Y:S01]  /*0280*/  I2FP.F32.S32 R9, R25 ;  /* 0x0000001900097245 */ /* 0x002fe20000201400 */
[----:B------:R-:W-:-:S04]  /*0290*/  IMAD.MOV.U32 R23, RZ, RZ, R25 ;  /* 0x000000ffff177224 */ /* 0x000fc800078e0019 */
[----:B------:R-:W-:-:S04]  /*02a0*/  FFMA R8, R9, -1.5707962512969970703, R14 ;  /* 0xbfc90fda09087823 */ /* 0x000fc8000000000e */
[----:B------:R-:W-:-:S04]  /*02b0*/  FFMA R8, R9, -7.5497894158615963534e-08, R8 ;  /* 0xb3a2216809087823 */ /* 0x000fc80000000008 */
[----:B------:R-:W-:-:S05]  /*02c0*/  FFMA R22, R9, -5.3903029534742383927e-15, R8 ;  /* 0xa7c234c509167823 */ /* 0x000fca0000000008 */
[----:B------:R-:W-:Y:S01]  /*02d0*/  MOV R8, R22 ;  /* 0x0000001600087202 */ /* 0x000fe20000000f00 */
[----:B------:R-:W-:Y:S06]  /*02e0*/  @!P0 BRA `(.L_x_2) ;  /* 0x00000004007c8947 */ /* 0x000fec0003800000 */
[----:B------:R-:W-:-:S13]  /*02f0*/  FSETP.NEU.AND P0, PT, |R14|, +INF , PT ;  /* 0x7f8000000e00780b */ /* 0x000fda0003f0d200 */
[----:B------:R-:W-:Y:S01]  /*0300*/  @!P0 FMUL R8, RZ, R14 ;  /* 0x0000000eff088220 */ /* 0x000fe20000400000 */
[----:B------:R-:W-:Y:S01]  /*0310*/  @!P0 IMAD.MOV.U32 R25, RZ, RZ, RZ ;  /* 0x000000ffff198224 */ /* 0x000fe200078e00ff */
[----:B------:R-:W-:Y:S06]  /*0320*/  @!P0 BRA `(.L_x_2) ;  /* 0x00000004006c8947 */ /* 0x000fec0003800000 */
[----:B------:R-:W-:Y:S01]  /*0330*/  IMAD.SHL.U32 R8, R14, 0x100, RZ ;  /* 0x000001000e087824 */ /* 0x000fe200078e00ff */
[----:B------:R-:W1:Y:S01]  /*0340*/  LDCU.64 UR8, c[0x4][URZ] ;  /* 0x01000000ff0877ac */ /* 0x000e620008000a00 */
[----:B------:R-:W-:Y:S02]  /*0350*/  IMAD.MOV.U32 R25, RZ, RZ, RZ ;  /* 0x000000ffff197224 */ /* 0x000fe400078e00ff */
[----:B------:R-:W-:Y:S01]  /*0360*/  IMAD.MOV.U32 R16, RZ, RZ, RZ ;  /* 0x000000ffff107224 */ /* 0x000fe200078e00ff */
[----:B------:R-:W-:Y:S01]  /*0370*/  LOP3.LUT R27, R8, 0x80000000, RZ, 0xfc, !PT ;  /* 0x80000000081b7812 */ /* 0x000fe200078efcff */
[----:B------:R-:W-:Y:S01]  /*0380*/  UMOV UR5, URZ ;  /* 0x000000ff00057c82 */ /* 0x000fe20008000000 */
[----:B------:R-:W-:-:S05]  /*0390*/  UMOV UR4, URZ ;  /* 0x000000ff00047c82 */ /* 0x000fca0008000000 */
.L_x_3:
[----:B-1----:R-:W-:Y:S01]  /*03a0*/  MOV R8, UR8 ;  /* 0x0000000800087c02 */ /* 0x002fe20008000f00 */
[----:B------:R-:W-:-:S05]  /*03b0*/  IMAD.U32 R9, RZ, RZ, UR9 ;  /* 0x00000009ff097e24 */ /* 0x000fca000f8e00ff */
[----:B------:R-:W2:Y:S01]  /*03c0*/  LDG.E.CONSTANT R8, desc[UR6][R8.64] ;  /* 0x0000000608087981 */ /* 0x000ea2000c1e9900 */
[----:B------:R-:W-:Y:S01]  /*03d0*/  UIADD3 UR4, UPT, UPT, UR4, 0x1, URZ ;  /* 0x0000000104047890 */ /* 0x000fe2000fffe0ff */
[C---:B------:R-:W-:Y:S01]  /*03e0*/  ISETP.EQ.AND P0, PT, R16.reuse, RZ, PT ;  /* 0x000000ff1000720c */ /* 0x040fe20003f02270 */
[----:B------:R-:W-:Y:S01]  /*03f0*/  UIADD3 UR8, UP1, UPT, UR8, 0x4, URZ ;  /* 0x0000000408087890 */ /* 0x000fe2000ff3e0ff */
[C---:B------:R-:W-:Y:S01]  /*0400*/  ISETP.EQ.AND P1, PT, R16.reuse, 0x4, PT ;  /* 0x000000041000780c */ /* 0x040fe20003f22270 */
[----:B------:R-:W-:Y:S01]  /*0410*/  UISETP.NE.AND UP0, UPT, UR4, 0x6, UPT ;  /* 0x000000060400788c */ /* 0x000fe2000bf05270 */
[C---:B------:R-:W-:Y:S01]  /*0420*/  ISETP.EQ.AND P2, PT, R16.reuse, 0x8, PT ;  /* 0x000000081000780c */ /* 0x040fe20003f42270 */
[----:B------:R-:W-:Y:S01]  /*0430*/  UIADD3.X UR9, UPT, UPT, URZ, UR9, URZ, UP1, !UPT ;  /* 0x00000009ff097290 */ /* 0x000fe20008ffe4ff */
[C---:B------:R-:W-:Y:S02]  /*0440*/  ISETP.EQ.AND P3, PT, R16.reuse, 0xc, PT ;  /* 0x0000000c1000780c */ /* 0x040fe40003f62270 */
[----:B------:R-:W-:-:S02]  /*0450*/  ISETP.EQ.AND P4, PT, R16, 0x10, PT ;  /* 0x000000101000780c */ /* 0x000fc40003f82270 */
[C---:B------:R-:W-:Y:S01]  /*0460*/  ISETP.EQ.AND P5, PT, R16.reuse, 0x14, PT ;  /* 0x000000141000780c */ /* 0x040fe20003fa2270 */
[----:B------:R-:W-:Y:S02]  /*0470*/  VIADD R16, R16, 0x4 ;  /* 0x0000000410107836 */ /* 0x000fe40000000000 */
[----:B--2---:R-:W-:-:S03]  /*0480*/  IMAD.WIDE.U32 R10, R8, R27, RZ ;  /* 0x0000001b080a7225 */ /* 0x004fc600078e00ff */
[----:B------:R-:W-:-:S04]  /*0490*/  IADD3 R10, P6, PT, R10, R25, RZ ;  /* 0x000000190a0a7210 */ /* 0x000fc80007fde0ff */
[----:B------:R-:W-:Y:S01]  /*04a0*/  IADD3.X R25, PT, PT, R11, UR5, RZ, P6, !PT ;  /* 0x000000050b197c10 */ /* 0x000fe2000b7fe4ff */
[--C-:B------:R-:W-:Y:S01]  /*04b0*/  @P0 IMAD.MOV.U32 R15, RZ, RZ, R10.reuse ;  /* 0x000000ffff0f0224 */ /* 0x100fe200078e000a */
[----:B------:R-:W-:Y:S01]  /*04c0*/  @P3 MOV R20, R10 ;  /* 0x0000000a00143202 */ /* 0x000fe20000000f00 */
[--C-:B------:R-:W-:Y:S02]  /*04d0*/  @P1 IMAD.MOV.U32 R18, RZ, RZ, R10.reuse ;  /* 0x000000ffff121224 */ /* 0x100fe400078e000a */
[--C-:B------:R-:W-:Y:S02]  /*04e0*/  @P2 IMAD.MOV.U32 R19, RZ, RZ, R10.reuse ;  /* 0x000000ffff132224 */ /* 0x100fe400078e000a */
[--C-:B------:R-:W-:Y:S02]  /*04f0*/  @P4 IMAD.MOV.U32 R21, RZ, RZ, R10.reuse ;  /* 0x000000ffff154224 */ /* 0x100fe400078e000a */
[----:B------:R-:W-:Y:S01]  /*0500*/  @P5 IMAD.MOV.U32 R17, RZ, RZ, R10 ;  /* 0x000000ffff115224 */ /* 0x000fe200078e000a */
[----:B------:R-:W-:Y:S06]  /*0510*/  BRA.U UP0, `(.L_x_3) ;  /* 0xfffffffd00a07547 */ /* 0x000fec000b83ffff */
[----:B------:R-:W-:Y:S01]  /*0520*/  SHF.R.U32.HI R8, RZ, 0x17, R14 ;  /* 0x00000017ff087819 */ /* 0x000fe2000001160e */
[----:B------:R-:W-:Y:S03]  /*0530*/  BSSY.RECONVERGENT B1, `(.L_x_4) ;  /* 0x0000028000017945 */ /* 0x000fe60003800200 */
[C---:B------:R-:W-:Y:S02]  /*0540*/  LOP3.LUT R9, R8.reuse, 0xe0, RZ, 0xc0, !PT ;  /* 0x000000e008097812 */ /* 0x040fe400078ec0ff */
[----:B------:R-:W-:-:S03]  /*0550*/  LOP3.LUT P6, RZ, R8, 0x1f, RZ, 0xc0, !PT ;  /* 0x0000001f08ff7812 */ /* 0x000fc600078cc0ff */
[----:B------:R-:W-:-:S05]  /*0560*/  VIADD R9, R9, 0xffffff80 ;  /* 0xffffff8009097836 */ /* 0x000fca0000000000 */
[----:B------:R-:W-:-:S04]  /*0570*/  SHF.R.U32.HI R9, RZ, 0x5, R9 ;  /* 0x00000005ff097819 */ /* 0x000fc80000011609 */
[----:B------:R-:W-:-:S04]  /*0580*/  LEA R11, -R9, RZ, 0x2 ;  /* 0x000000ff090b7211 */ /* 0x000fc800078e11ff */
[C---:B------:R-:W-:Y:S02]  /*0590*/  ISETP.EQ.AND P3, PT, R11.reuse, -0x18, PT ;  /* 0xffffffe80b00780c */ /* 0x040fe40003f62270 */
[C---:B------:R-:W-:Y:S02]  /*05a0*/  ISETP.EQ.AND P4, PT, R11.reuse, -0x14, PT ;  /* 0xffffffec0b00780c */ /* 0x040fe40003f82270 */
[C---:B------:R-:W-:Y:S02]  /*05b0*/  ISETP.EQ.AND P2, PT, R11.reuse, -0x10, PT ;  /* 0xfffffff00b00780c */ /* 0x040fe40003f42270 */
[C---:B------:R-:W-:Y:S02]  /*05c0*/  ISETP.EQ.AND P1, PT, R11.reuse, -0xc, PT ;  /* 0xfffffff40b00780c */ /* 0x040fe40003f22270 */
[C---:B------:R-:W-:Y:S02]  /*05d0*/  ISETP.EQ.AND P0, PT, R11.reuse, -0x8, PT ;  /* 0xfffffff80b00780c */ /* 0x040fe40003f02270 */
[----:B------:R-:W-:-:S03]  /*05e0*/  ISETP.EQ.AND P5, PT, R11, RZ, PT ;  /* 0x000000ff0b00720c */ /* 0x000fc60003fa2270 */
[--C-:B------:R-:W-:Y:S01]  /*05f0*/  @P3 IMAD.MOV.U32 R16, RZ, RZ, R15.reuse ;  /* 0x000000ffff103224 */ /* 0x100fe200078e000f */
[C---:B------:R-:W-:Y:S01]  /*0600*/  ISETP.EQ.AND P3, PT, R11.reuse, -0x4, PT ;  /* 0xfffffffc0b00780c */ /* 0x040fe20003f62270 */
[----:B------:R-:W-:Y:S02]  /*0610*/  @P4 IMAD.MOV.U32 R9, RZ, RZ, R15 ;  /* 0x000000ffff094224 */ /* 0x000fe400078e000f */
[--C-:B------:R-:W-:Y:S01]  /*0620*/  @P4 IMAD.MOV.U32 R16, RZ, RZ, R18.reuse ;  /* 0x000000ffff104224 */ /* 0x100fe200078e0012 */
[----:B------:R-:W-:Y:S01]  /*0630*/  ISETP.EQ.AND P4, PT, R11, 0x4, PT ;  /* 0x000000040b00780c */ /* 0x000fe20003f82270 */
[----:B------:R-:W-:Y:S01]  /*0640*/  @P2 IMAD.MOV.U32 R9, RZ, RZ, R18 ;  /* 0x000000ffff092224 */ /* 0x000fe200078e0012 */
[----:B------:R-:W-:Y:S01]  /*0650*/  @P2 MOV R16, R19 ;  /* 0x0000001300102202 */ /* 0x000fe20000000f00 */
[----:B------:R-:W-:Y:S02]  /*0660*/  @P1 IMAD.MOV.U32 R9, RZ, RZ, R19 ;  /* 0x000000ffff091224 */ /* 0x000fe400078e0013 */
[----:B------:R-:W-:-:S02]  /*0670*/  @P1 IMAD.MOV.U32 R16, RZ, RZ, R20 ;  /* 0x000000ffff101224 */ /* 0x000fc400078e0014 */
[----:B------:R-:W-:Y:S02]  /*0680*/  @P0 IMAD.MOV.U32 R9, RZ, RZ, R20 ;  /* 0x000000ffff090224 */ /* 0x000fe400078e0014 */
[----:B------:R-:W-:Y:S01]  /*0690*/  @P0 IMAD.MOV.U32 R16, RZ, RZ, R21 ;  /* 0x000000ffff100224 */ /* 0x000fe200078e0015 */
[----:B------:R-:W-:Y:S01]  /*06a0*/  @P3 MOV R9, R21 ;  /* 0x0000001500093202 */ /* 0x000fe20000000f00 */
[--C-:B------:R-:W-:Y:S02]  /*06b0*/  @P3 IMAD.MOV.U32 R16, RZ, RZ, R17.reuse ;  /* 0x000000ffff103224 */ /* 0x100fe400078e0011 */
[----:B------:R-:W-:Y:S02]  /*06c0*/  @P5 IMAD.MOV.U32 R9, RZ, RZ, R17 ;  /* 0x000000ffff095224 */ /* 0x000fe400078e0011 */
[--C-:B------:R-:W-:Y:S02]  /*06d0*/  @P5 IMAD.MOV.U32 R16, RZ, RZ, R25.reuse ;  /* 0x000000ffff105224 */ /* 0x100fe400078e0019 */
[----:B------:R-:W-:Y:S01]  /*06e0*/  @P4 IMAD.MOV.U32 R9, RZ, RZ, R25 ;  /* 0x000000ffff094224 */ /* 0x000fe200078e0019 */
[----:B------:R-:W-:Y:S06]  /*06f0*/  @!P6 BRA `(.L_x_5) ;  /* 0x00000000002ce947 */ /* 0x000fec0003800000 */
[----:B------:R-:W-:Y:S01]  /*0700*/  @P2 MOV R10, R15 ;  /* 0x0000000f000a2202 */ /* 0x000fe20000000f00 */
[----:B------:R-:W-:Y:S01]  /*0710*/  @P1 IMAD.MOV.U32 R10, RZ, RZ, R18 ;  /* 0x000000ffff0a1224 */ /* 0x000fe200078e0012 */
[----:B------:R-:W-:Y:S01]  /*0720*/  LOP3.LUT R8, R8, 0x1f, RZ, 0xc0, !PT ;  /* 0x0000001f08087812 */ /* 0x000fe200078ec0ff */
[----:B------:R-:W-:Y:S01]  /*0730*/  @P0 IMAD.MOV.U32 R10, RZ, RZ, R19 ;  /* 0x000000ffff0a0224 */ /* 0x000fe200078e0013 */
[----:B------:R-:W-:Y:S01]  /*0740*/  ISETP.EQ.AND P0, PT, R11, 0x8, PT ;  /* 0x000000080b00780c */ /* 0x000fe20003f02270 */
[----:B------:R-:W-:Y:S01]  /*0750*/  @P3 IMAD.MOV.U32 R10, RZ, RZ, R20 ;  /* 0x000000ffff0a3224 */ /* 0x000fe200078e0014 */
[----:B------:R-:W-:Y:S01]  /*0760*/  SHF.L.W.U32.HI R16, R9, R8, R16 ;  /* 0x0000000809107219 */ /* 0x000fe20000010e10 */
[----:B------:R-:W-:Y:S01]  /*0770*/  @P5 IMAD.MOV.U32 R10, RZ, RZ, R21 ;  /* 0x000000ffff0a5224 */ /* 0x000fe200078e0015 */
[----:B------:R-:W-:-:S09]  /*0780*/  @P4 MOV R10, R17 ;  /* 0x00000011000a4202 */ /* 0x000fd20000000f00 */
[----:B------:R-:W-:-:S05]  /*0790*/  @P0 IMAD.MOV.U32 R10, RZ, RZ, R25 ;  /* 0x000000ffff0a0224 */ /* 0x000fca00078e0019 */
[----:B------:R-:W-:-:S07]  /*07a0*/  SHF.L.W.U32.HI R9, R10, R8, R9 ;  /* 0x000000080a097219 */ /* 0x000fce0000010e09 */
.L_x_5:
[----:B------:R-:W-:Y:S05]  /*07b0*/  BSYNC.RECONVERGENT B1 ;  /* 0x0000000000017941 */ /* 0x000fea0003800200 */
.L_x_4:
[C---:B------:R-:W-:Y:S01]  /*07c0*/  SHF.L.W.U32.HI R25, R9.reuse, 0x2, R16 ;  /* 0x0000000209197819 */ /* 0x040fe20000010e10 */
[----:B------:R-:W-:Y:S01]  /*07d0*/  IMAD.SHL.U32 R9, R9, 0x4, RZ ;  /* 0x0000000409097824 */ /* 0x000fe200078e00ff */
[----:B------:R-:W-:Y:S01]  /*07e0*/  UMOV UR4, 0x54442d19 ;  /* 0x54442d1900047882 */ /* 0x000fe20000000000 */
[----:B------:R-:W-:Y:S01]  /*07f0*/  UMOV UR5, 0x3bf921fb ;  /* 0x3bf921fb00057882 */ /* 0x000fe20000000000 */
[----:B------:R-:W-:Y:S02]  /*0800*/  SHF.R.S32.HI R10, RZ, 0x1f, R25 ;  /* 0x0000001fff0a7819 */ /* 0x000fe40000011419 */
[----:B------:R-:W-:Y:S02]  /*0810*/  ISETP.GE.AND P0, PT, R14, RZ, PT ;  /* 0x000000ff0e00720c */ /* 0x000fe40003f06270 */
[C---:B------:R-:W-:Y:S02]  /*0820*/  LOP3.LUT R8, R10.reuse, R9, RZ, 0x3c, !PT ;  /* 0x000000090a087212 */ /* 0x040fe400078e3cff */
[----:B------:R-:W-:-:S02]  /*0830*/  LOP3.LUT R9, R10, R25, RZ, 0x3c, !PT ;  /* 0x000000190a097212 */ /* 0x000fc400078e3cff */
[----:B------:R-:W-:Y:S02]  /*0840*/  SHF.R.U32.HI R16, RZ, 0x1e, R16 ;  /* 0x0000001eff107819 */ /* 0x000fe40000011610 */
[C---:B------:R-:W-:Y:S02]  /*0850*/  LOP3.LUT R24, R25.reuse, R14, RZ, 0x3c, !PT ;  /* 0x0000000e19187212 */ /* 0x040fe400078e3cff */
[----:B------:R-:W1:Y:S01]  /*0860*/  I2F.F64.S64 R8, R8 ;  /* 0x0000000800087312 */ /* 0x000e620000301c00 */
[----:B------:R-:W-:Y:S02]  /*0870*/  LEA.HI R25, R25, R16, RZ, 0x1 ;  /* 0x0000001019197211 */ /* 0x000fe400078f08ff */
[----:B------:R-:W-:-:S03]  /*0880*/  ISETP.GE.AND P1, PT, R24, RZ, PT ;  /* 0x000000ff1800720c */ /* 0x000fc60003f26270 */
[----:B------:R-:W-:-:S04]  /*0890*/  IMAD.MOV R16, RZ, RZ, -R25 ;  /* 0x000000ffff107224 */ /* 0x000fc800078e0a19 */
[----:B------:R-:W-:Y:S01]  /*08a0*/  @!P0 IMAD.MOV.U32 R25, RZ, RZ, R16 ;  /* 0x000000ffff198224 */ /* 0x000fe200078e0010 */
[----:B-1----:R-:W-:-:S10]  /*08b0*/  DMUL R10, R8, UR4 ;  /* 0x00000004080a7c28 */ /* 0x002fd40008000000 */
[----:B------:R-:W1:Y:S02]  /*08c0*/  F2F.F32.F64 R10, R10 ;  /* 0x0000000a000a7310 */ /* 0x000e640000301000 */
[----:B-1----:R-:W-:-:S07]  /*08d0*/  FSEL R8, -R10, R10, !P1 ;  /* 0x0000000a0a087208 */ /* 0x002fce0004800100 */
.L_x_2:
[----:B------:R-:W-:Y:S05]  /*08e0*/  BSYNC.RECONVERGENT B0 ;  /* 0x0000000000007941 */ /* 0x000fea0003800200 */
.L_x_1:
[----:B------:R-:W-:Y:S01]  /*08f0*/  LOP3.LUT R16, R25, 0x1, RZ, 0xc0, !PT ;  /* 0x0000000119107812 */ /* 0x000fe200078ec0ff */
[----:B------:R-:W-:Y:S01]  /*0900*/  IMAD.MOV.U32 R11, RZ, RZ, 0xc ;  /* 0x0000000cff0b7424 */ /* 0x000fe200078e00ff */
[----:B------:R-:W-:Y:S01]  /*0910*/  MOV R10, 0x37cbac00 ;  /* 0x37cbac00000a7802 */ /* 0x000fe20000000f00 */
[----:B------:R-:W-:Y:S01]  /*0920*/  FMUL R9, R8, R8 ;  /* 0x0000000808097220 */ /* 0x000fe20000400000 */
[----:B------:R-:W-:Y:S01]  /*0930*/  ISETP.NE.U32.AND P0, PT, R16, 0x1, PT ;  /* 0x000000011000780c */ /* 0x000fe20003f05070 */
[----:B------:R-:W-:Y:S02]  /*0940*/  IMAD R16, R12, 0x10, R11 ;  /* 0x000000100c107824 */ /* 0x000fe400078e020b */
[----:B------:R-:W-:Y:S02]  /*0950*/  HFMA2 R11, -RZ, RZ, 1.541015625, -0.052001953125 ;  /* 0x3e2aaaa8ff0b7431 */ /* 0x000fe400000001ff */
[----:B------:R-:W-:Y:S01]  /*0960*/  FFMA R10, R9, R10, -0.0013887860113754868507 ;  /* 0xbab607ed090a7423 */ /* 0x000fe2000000000a */
[----:B------:R-:W-:Y:S01]  /*0970*/  IMAD.MOV.U32 R24, RZ, RZ, 0x3c0885e4 ;  /* 0x3c0885e4ff187424 */ /* 0x000fe200078e00ff */
[----:B------:R-:W-:Y:S01]  /*0980*/  FSEL R8, R8, 1, !P0 ;  /* 0x3f80000008087808 */ /* 0x000fe20004000000 */
[----:B------:R-:W-:Y:S01]  /*0990*/  VIADD R25, R25, 0x1 ;  /* 0x0000000119197836 */ /* 0x000fe20000000000 */
[----:B------:R-:W0:Y:S01]  /*09a0*/  LDC R16, c[0x3][R16] ;  /* 0x00c0000010107b82 */ /* 0x000e220000000800 */
[----:B------:R-:W-:Y:S01]  /*09b0*/  FSEL R10, R10, -0.00019574658654164522886, P0 ;  /* 0xb94d41530a0a7808 */ /* 0x000fe20000000000 */
[----:B------:R-:W-:Y:S01]  /*09c0*/  BSSY.RECONVERGENT B0, `(.L_x_6) ;  /* 0x0000067000007945 */ /* 0x000fe20003800200 */
[----:B------:R-:W-:-:S02]  /*09d0*/  FSEL R24, R24, 0.041666727513074874878, !P0 ;  /* 0x3d2aaabb18187808 */ /* 0x000fc40004000000 */
[----:B------:R-:W-:Y:S02]  /*09e0*/  FSEL R11, -R11, -0.4999999701976776123, !P0 ;  /* 0xbeffffff0b0b7808 */ /* 0x000fe40004000100 */
[----:B------:R-:W-:Y:S01]  /*09f0*/  LOP3.LUT P1, RZ, R25, 0x2, RZ, 0xc0, !PT ;  /* 0x0000000219ff7812 */ /* 0x000fe2000782c0ff */
[----:B------:R-:W-:Y:S01]  /*0a00*/  FFMA R10, R9, R10, R24 ;  /* 0x0000000a090a7223 */ /* 0x000fe20000000018 */
[----:B------:R-:W-:-:S03]  /*0a10*/  FSETP.GE.AND P0, PT, |R14|, 105615, PT ;  /* 0x47ce47800e00780b */ /* 0x000fc60003f06200 */
[C---:B------:R-:W-:Y:S01]  /*0a20*/  FFMA R10, R9.reuse, R10, R11 ;  /* 0x0000000a090a7223 */ /* 0x040fe2000000000b */
[----:B------:R-:W-:-:S04]  /*0a30*/  FFMA R9, R9, R8, RZ ;  /* 0x0000000809097223 */ /* 0x000fc800000000ff */
[----:B------:R-:W-:-:S04]  /*0a40*/  FFMA R8, R9, R10, R8 ;  /* 0x0000000a09087223 */ /* 0x000fc80000000008 */
[----:B------:R-:W-:-:S04]  /*0a50*/  @P1 FADD R8, RZ, -R8 ;  /* 0x80000008ff081221 */ /* 0x000fc80000000000 */
[----:B0-----:R-:W-:Y:S01]  /*0a60*/  FFMA R7, R8, R16, R7 ;  /* 0x0000001008077223 */ /* 0x001fe20000000007 */
[----:B------:R-:W-:Y:S06]  /*0a70*/  @!P0 BRA `(.L_x_7) ;  /* 0x00000004006c8947 */ /* 0x000fec0003800000 */
[----:B------:R-:W-:-:S13]  /*0a80*/  FSETP.NEU.AND P0, PT, |R14|, +INF , PT ;  /* 0x7f8000000e00780b */ /* 0x000fda0003f0d200 */
[----:B------:R-:W-:Y:S01]  /*0a90*/  @!P0 FMUL R22, RZ, R14 ;  /* 0x0000000eff168220 */ /* 0x000fe20000400000 */
[----:B------:R-:W-:Y:S01]  /*0aa0*/  @!P0 IMAD.MOV.U32 R23, RZ, RZ, RZ ;  /* 0x000000ffff178224 */ /* 0x000fe200078e00ff */
[----:B------:R-:W-:Y:S06]  /*0ab0*/  @!P0 BRA `(.L_x_7) ;  /* 0x00000004005c8947 */ /* 0x000fec0003800000 */
[----:B------:R-:W-:Y:S01]  /*0ac0*/  IMAD.SHL.U32 R8, R14, 0x100, RZ ;  /* 0x000001000e087824 */ /* 0x000fe200078e00ff */
[----:B------:R-:W-:Y:S01]  /*0ad0*/  UMOV UR4, URZ ;  /* 0x000000ff00047c82 */ /* 0x000fe20008000000 */
[----:B------:R-:W-:Y:S02]  /*0ae0*/  IMAD.MOV.U32 R23, RZ, RZ, RZ ;  /* 0x000000ffff177224 */ /* 0x000fe400078e00ff */
[----:B------:R-:W-:Y:S01]  /*0af0*/  IMAD.MOV.U32 R25, RZ, RZ, RZ ;  /* 0x000000ffff197224 */ /* 0x000fe200078e00ff */
[----:B------:R-:W-:-:S07]  /*0b00*/  LOP3.LUT R27, R8, 0x80000000, RZ, 0xfc, !PT ;  /* 0x80000000081b7812 */ /* 0x000fce00078efcff */
.L_x_8:
[----:B------:R-:W0:Y:S02]  /*0b10*/  LDC.64 R8, c[0x4][RZ] ;  /* 0x01000000ff087b82 */ /* 0x000e240000000a00 */
[----:B0-----:R-:W-:-:S06]  /*0b20*/  IMAD.WIDE.U32 R8, R25, 0x4, R8 ;  /* 0x0000000419087825 */ /* 0x001fcc00078e0008 */
[----:B------:R-:W2:Y:S01]  /*0b30*/  LDG.E.CONSTANT R8, desc[UR6][R8.64] ;  /* 0x0000000608087981 */ /* 0x000ea2000c1e9900 */
[C---:B------:R-:W-:Y:S01]  /*0b40*/  SHF.L.U32 R22, R25.reuse, 0x2, RZ ;  /* 0x0000000219167819 */ /* 0x040fe200000006ff */
[----:B------:R-:W-:-:S03]  /*0b50*/  VIADD R25, R25, 0x1 ;  /* 0x0000000119197836 */ /* 0x000fc60000000000 */
[C---:B------:R-:W-:Y:S02]  /*0b60*/  ISETP.EQ.AND P0, PT, R22.reuse, RZ, PT ;  /* 0x000000ff1600720c */ /* 0x040fe40003f02270 */
[C---:B------:R-:W-:Y:S02]  /*0b70*/  ISETP.EQ.AND P5, PT, R22.reuse, 0x4, PT ;  /* 0x000000041600780c */ /* 0x040fe40003fa2270 */
[C---:B------:R-:W-:Y:S02]  /*0b80*/  ISETP.EQ.AND P4, PT, R22.reuse, 0x8, PT ;  /* 0x000000081600780c */ /* 0x040fe40003f82270 */
[C---:B------:R-:W-:Y:S02]  /*0b90*/  ISETP.EQ.AND P3, PT, R22.reuse, 0xc, PT ;  /* 0x0000000c1600780c */ /* 0x040fe40003f62270 */
[C---:B------:R-:W-:Y:S02]  /*0ba0*/  ISETP.EQ.AND P2, PT, R22.reuse, 0x10, PT ;  /* 0x000000101600780c */ /* 0x040fe40003f42270 */
[----:B------:R-:W-:Y:S01]  /*0bb0*/  ISETP.EQ.AND P1, PT, R22, 0x14, PT ;  /* 0x000000141600780c */ /* 0x000fe20003f22270 */
[----:B--2---:R-:W-:-:S03]  /*0bc0*/  IMAD.WIDE.U32 R10, R8, R27, RZ ;  /* 0x0000001b080a7225 */ /* 0x004fc600078e00ff */
[----:B------:R-:W-:-:S04]  /*0bd0*/  IADD3 R10, P6, PT, R10, R23, RZ ;  /* 0x000000170a0a7210 */ /* 0x000fc80007fde0ff */
[----:B------:R-:W-:Y:S01]  /*0be0*/  IADD3.X R23, PT, PT, R11, UR4, RZ, P6, !PT ;  /* 0x000000040b177c10 */ /* 0x000fe2000b7fe4ff */
[--C-:B------:R-:W-:Y:S01]  /*0bf0*/  @P0 IMAD.MOV.U32 R15, RZ, RZ, R10.reuse ;  /* 0x000000ffff0f0224 */ /* 0x100fe200078e000a */
[----:B------:R-:W-:Y:S01]  /*0c00*/  ISETP.NE.AND P6, PT, R25, 0x6, PT ;  /* 0x000000061900780c */ /* 0x000fe20003fc5270 */
[--C-:B------:R-:W-:Y:S01]  /*0c10*/  @P5 IMAD.MOV.U32 R18, RZ, RZ, R10.reuse ;  /* 0x000000ffff125224 */ /* 0x100fe200078e000a */
[----:B------:R-:W-:Y:S01]  /*0c20*/  @P3 MOV R20, R10 ;  /* 0x0000000a00143202 */ /* 0x000fe20000000f00 */
[--C-:B------:R-:W-:Y:S02]  /*0c30*/  @P4 IMAD.MOV.U32 R19, RZ, RZ, R10.reuse ;  /* 0x000000ffff134224 */ /* 0x100fe400078e000a */
[--C-:B------:R-:W-:Y:S02]  /*0c40*/  @P2 IMAD.MOV.U32 R21, RZ, RZ, R10.reuse ;  /* 0x000000ffff152224 */ /* 0x100fe400078e000a */
[----:B------:R-:W-:-:S06]  /*0c50*/  @P1 IMAD.MOV.U32 R17, RZ, RZ, R10 ;  /* 0x000000ffff111224 */ /* 0x000fcc00078e000a */
[----:B------:R-:W-:Y:S05]  /*0c60*/  @P6 BRA `(.L_x_8) ;  /* 0xfffffffc00a86947 */ /* 0x000fea000383ffff */
[----:B------:R-:W-:Y:S01]  /*0c70*/  SHF.R.U32.HI R10, RZ, 0x17, R14 ;  /* 0x00000017ff0a7819 */ /* 0x000fe2000001160e */
[----:B------:R-:W-:Y:S03]  /*0c80*/  BSSY.RECONVERGENT B1, `(.L_x_9) ;  /* 0x0000028000017945 */ /* 0x000fe60003800200 */
[C---:B------:R-:W-:Y:S02]  /*0c90*/  LOP3.LUT R8, R10.reuse, 0xe0, RZ, 0xc0, !PT ;  /* 0x000000e00a087812 */ /* 0x040fe400078ec0ff */
[----:B------:R-:W-:-:S03]  /*0ca0*/  LOP3.LUT P6, RZ, R10, 0x1f, RZ, 0xc0, !PT ;  /* 0x0000001f0aff7812 */ /* 0x000fc600078cc0ff */
[----:B------:R-:W-:-:S05]  /*0cb0*/  VIADD R8, R8, 0xffffff80 ;  /* 0xffffff8008087836 */ /* 0x000fca0000000000 */
[----:B------:R-:W-:-:S05]  /*0cc0*/  SHF.R.U32.HI R8, RZ, 0x5, R8 ;  /* 0x00000005ff087819 */ /* 0x000fca0000011608 */
[----:B------:R-:W-:-:S05]  /*0cd0*/  IMAD.U32 R11, R8, -0x4, RZ ;  /* 0xfffffffc080b7824 */ /* 0x000fca00078e00ff */
[C---:B------:R-:W-:Y:S02]  /*0ce0*/  ISETP.EQ.AND P3, PT, R11.reuse, -0x18, PT ;  /* 0xffffffe80b00780c */ /* 0x040fe40003f62270 */
[C---:B------:R-:W-:Y:S02]  /*0cf0*/  ISETP.EQ.AND P4, PT, R11.reuse, -0x14, PT ;  /* 0xffffffec0b00780c */ /* 0x040fe40003f82270 */
[C---:B------:R-:W-:Y:S02]  /*0d00*/  ISETP.EQ.AND P2, PT, R11.reuse, -0x10, PT ;  /* 0xfffffff00b00780c */ /* 0x040fe40003f42270 */
[C---:B------:R-:W-:Y:S02]  /*0d10*/  ISETP.EQ.AND P1, PT, R11.reuse, -0xc, PT ;  /* 0xfffffff40b00780c */ /* 0x040fe40003f22270 */
[C---:B------:R-:W-:Y:S02]  /*0d20*/  ISETP.EQ.AND P0, PT, R11.reuse, -0x8, PT ;  /* 0xfffffff80b00780c */ /* 0x040fe40003f02270 */
[----:B------:R-:W-:-:S03]  /*0d30*/  ISETP.EQ.AND P5, PT, R11, 0x4, PT ;  /* 0x000000040b00780c */ /* 0x000fc60003fa2270 */
[----:B------:R-:W-:Y:S02]  /*0d40*/  @P3 MOV R22, R15 ;  /* 0x0000000f00163202 */ /* 0x000fe40000000f00 */
[----:B------:R-:W-:Y:S01]  /*0d50*/  @P4 IMAD.MOV.U32 R8, RZ, RZ, R15 ;  /* 0x000000ffff084224 */ /* 0x000fe200078e000f */
[C---:B------:R-:W-:Y:S01]  /*0d60*/  ISETP.EQ.AND P3, PT, R11.reuse, -0x4, PT ;  /* 0xfffffffc0b00780c */ /* 0x040fe20003f62270 */
[--C-:B------:R-:W-:Y:S01]  /*0d70*/  @P4 IMAD.MOV.U32 R22, RZ, RZ, R18.reuse ;  /* 0x000000ffff164224 */ /* 0x100fe200078e0012 */
[----:B------:R-:W-:Y:S01]  /*0d80*/  ISETP.EQ.AND P4, PT, R11, RZ, PT ;  /* 0x000000ff0b00720c */ /* 0x000fe20003f82270 */
[----:B------:R-:W-:Y:S01]  /*0d90*/  @P2 IMAD.MOV.U32 R8, RZ, RZ, R18 ;  /* 0x000000ffff082224 */ /* 0x000fe200078e0012 */
[----:B------:R-:W-:Y:S01]  /*0da0*/  @P2 MOV R22, R19 ;  /* 0x0000001300162202 */ /* 0x000fe20000000f00 */
[----:B------:R-:W-:Y:S02]  /*0db0*/  @P1 IMAD.MOV.U32 R8, RZ, RZ, R19 ;  /* 0x000000ffff081224 */ /* 0x000fe400078e0013 */
[--C-:B------:R-:W-:Y:S01]  /*0dc0*/  @P1 IMAD.MOV.U32 R22, RZ, RZ, R20.reuse ;  /* 0x000000ffff161224 */ /* 0x100fe200078e0014 */
[----:B------:R-:W-:Y:S01]  /*0dd0*/  @P0 MOV R22, R21 ;  /* 0x0000001500160202 */ /* 0x000fe20000000f00 */
[----:B------:R-:W-:-:S04]  /*0de0*/  @P0 IMAD.MOV.U32 R8, RZ, RZ, R20 ;  /* 0x000000ffff080224 */ /* 0x000fc800078e0014 */
[----:B------:R-:W-:Y:S02]  /*0df0*/  @P3 IMAD.MOV.U32 R8, RZ, RZ, R21 ;  /* 0x000000ffff083224 */ /* 0x000fe400078e0015 */
[--C-:B------:R-:W-:Y:S01]  /*0e00*/  @P3 IMAD.MOV.U32 R22, RZ, RZ, R17.reuse ;  /* 0x000000ffff163224 */ /* 0x100fe200078e0011 */
[----:B------:R-:W-:Y:S01]  /*0e10*/  @P4 MOV R22, R23 ;  /* 0x0000001700164202 */ /* 0x000fe20000000f00 */
[----:B------:R-:W-:Y:S02]  /*0e20*/  @P4 IMAD.MOV.U32 R8, RZ, RZ, R17 ;  /* 0x000000ffff084224 */ /* 0x000fe400078e0011 */
[----:B------:R-:W-:Y:S01]  /*0e30*/  @P5 IMAD.MOV.U32 R8, RZ, RZ, R23 ;  /* 0x000000ffff085224 */ /* 0x000fe200078e0017 */
[----:B------:R-:W-:Y:S06]  /*0e40*/  @!P6 BRA `(.L_x_10) ;  /* 0x00000000002ce947 */ /* 0x000fec0003800000 */
[----:B------:R-:W-:Y:S02]  /*0e50*/  @P2 IMAD.MOV.U32 R9, RZ, RZ, R15 ;  /* 0x000000ffff092224 */ /* 0x000fe400078e000f */
[----:B------:R-:W-:Y:S01]  /*0e60*/  @P1 IMAD.MOV.U32 R9, RZ, RZ, R18 ;  /* 0x000000ffff091224 */ /* 0x000fe200078e0012 */
[----:B------:R-:W-:Y:S01]  /*0e70*/  @P0 MOV R9, R19 ;  /* 0x0000001300090202 */ /* 0x000fe20000000f00 */
[----:B------:R-:W-:Y:S01]  /*0e80*/  @P3 IMAD.MOV.U32 R9, RZ, RZ, R20 ;  /* 0x000000ffff093224 */ /* 0x000fe200078e0014 */
[----:B------:R-:W-:Y:S01]  /*0e90*/  ISETP.EQ.AND P0, PT, R11, 0x8, PT ;  /* 0x000000080b00780c */ /* 0x000fe20003f02270 */
[----:B------:R-:W-:Y:S01]  /*0ea0*/  @P4 IMAD.MOV.U32 R9, RZ, RZ, R21 ;  /* 0x000000ffff094224 */ /* 0x000fe200078e0015 */
[----:B------:R-:W-:Y:S01]  /*0eb0*/  LOP3.LUT R11, R10, 0x1f, RZ, 0xc0, !PT ;  /* 0x0000001f0a0b7812 */ /* 0x000fe200078ec0ff */
[----:B------:R-:W-:-:S03]  /*0ec0*/  @P5 IMAD.MOV.U32 R9, RZ, RZ, R17 ;  /* 0x000000ffff095224 */ /* 0x000fc600078e0011 */
[----:B------:R-:W-:-:S07]  /*0ed0*/  SHF.L.W.U32.HI R22, R8, R11, R22 ;  /* 0x0000000b08167219 */ /* 0x000fce0000010e16 */
[----:B------:R-:W-:-:S04]  /*0ee0*/  @P0 MOV R9, R23 ;  /* 0x0000001700090202 */ /* 0x000fc80000000f00 */
[----:B------:R-:W-:-:S07]  /*0ef0*/  SHF.L.W.U32.HI R8, R9, R11, R8 ;  /* 0x0000000b09087219 */ /* 0x000fce0000010e08 */
.L_x_10:
[----:B------:R-:W-:Y:S05]  /*0f00*/  BSYNC.RECONVERGENT B1 ;  /* 0x0000000000017941 */ /* 0x000fea0003800200 */
.L_x_9:
        /* <DEDUP_REMOVED lines=10> */
[----:B------:R-:W0:Y:S01]  /*0fb0*/  I2F.F64.S64 R8, R8 ;  /* 0x0000000800087312 */ /* 0x000e220000301c00 */
[----:B------:R-:W-:Y:S02]  /*0fc0*/  LEA.HI R23, R23, R22, RZ, 0x1 ;  /* 0x0000001617177211 */ /* 0x000fe400078f08ff */
[----:B------:R-:W-:-:S03]  /*0fd0*/  ISETP.GE.AND P0, PT, R14, RZ, PT ;  /* 0x000000ff0e00720c */ /* 0x000fc60003f06270 */
[----:B------:R-:W-:-:S04]  /*0fe0*/  IMAD.MOV R14, RZ, RZ, -R23 ;  /* 0x000000ffff0e7224 */ /* 0x000fc800078e0a17 */
[----:B------:R-:W-:Y:S01]  /*0ff0*/  @!P1 IMAD.MOV.U32 R23, RZ, RZ, R14 ;  /* 0x000000ffff179224 */ /* 0x000fe200078e000e */
[----:B0-----:R-:W-:-:S10]  /*1000*/  DMUL R10, R8, UR4 ;  /* 0x00000004080a7c28 */ /* 0x001fd40008000000 */
[----:B------:R-:W0:Y:S02]  /*1010*/  F2F.F32.F64 R10, R10 ;  /* 0x0000000a000a7310 */ /* 0x000e240000301000 */
[----:B0-----:R-:W-:-:S07]  /*1020*/  FSEL R22, -R10, R10, !P0 ;  /* 0x0000000a0a167208 */ /* 0x001fce0004000100 */
.L_x_7:
[----:B------:R-:W-:Y:S05]  /*1030*/  BSYNC.RECONVERGENT B0 ;  /* 0x0000000000007941 */ /* 0x000fea0003800200 */
.L_x_6:
[----:B------:R-:W-:Y:S01]  /*1040*/  MOV R8, 0x37cbac00 ;  /* 0x37cbac0000087802 */ /* 0x000fe20000000f00 */
[----:B------:R-:W-:Y:S01]  /*1050*/  FMUL R9, R22, R22 ;  /* 0x0000001616097220 */ /* 0x000fe20000400000 */
[----:B------:R-:W-:Y:S01]  /*1060*/  LOP3.LUT R11, R23, 0x1, RZ, 0xc0, !PT ;  /* 0x00000001170b7812 */ /* 0x000fe200078ec0ff */
[----:B------:R-:W0:Y:S01]  /*1070*/  LDCU.64 UR4, c[0x0][0x380] ;  /* 0x00007000ff0477ac */ /* 0x000e220008000a00 */
[----:B------:R-:W-:Y:S02]  /*1080*/  IMAD.MOV.U32 R10, RZ, RZ, 0x3d2aaabb ;  /* 0x3d2aaabbff0a7424 */ /* 0x000fe400078e00ff */
[----:B------:R-:W-:Y:S01]  /*1090*/  FFMA R8, R9, R8, -0.0013887860113754868507 ;  /* 0xbab607ed09087423 */ /* 0x000fe20000000008 */
[----:B------:R-:W-:Y:S01]  /*10a0*/  ISETP.NE.U32.AND P0, PT, R11, 0x1, PT ;  /* 0x000000010b00780c */ /* 0x000fe20003f05070 */
[----:B------:R-:W-:Y:S01]  /*10b0*/  IMAD.MOV.U32 R11, RZ, RZ, 0x3effffff ;  /* 0x3effffffff0b7424 */ /* 0x000fe200078e00ff */
[----:B------:R-:W-:Y:S02]  /*10c0*/  LOP3.LUT P1, RZ, R23, 0x2, RZ, 0xc0, !PT ;  /* 0x0000000217ff7812 */ /* 0x000fe4000782c0ff */
[----:B------:R-:W-:-:S02]  /*10d0*/  FSEL R8, R8, -0.00019574658654164522886, !P0 ;  /* 0xb94d415308087808 */ /* 0x000fc40004000000 */
[----:B------:R-:W-:Y:S02]  /*10e0*/  FSEL R10, R10, 0.0083327032625675201416, !P0 ;  /* 0x3c0885e40a0a7808 */ /* 0x000fe40004000000 */
[----:B------:R-:W-:Y:S02]  /*10f0*/  FSEL R22, R22, 1, P0 ;  /* 0x3f80000016167808 */ /* 0x000fe40000000000 */
[C---:B------:R-:W-:Y:S01]  /*1100*/  ISETP.LT.U32.AND P2, PT, R12.reuse, 0x3ff, PT ;  /* 0x000003ff0c00780c */ /* 0x040fe20003f41070 */
[----:B------:R-:W-:Y:S01]  /*1110*/  FFMA R8, R9, R8, R10 ;  /* 0x0000000809087223 */ /* 0x000fe2000000000a */
[----:B------:R-:W-:Y:S01]  /*1120*/  FSEL R10, -R11, -0.16666662693023681641, !P0 ;  /* 0xbe2aaaa80b0a7808 */ /* 0x000fe20004000100 */
[----:B------:R-:W-:-:S04]  /*1130*/  VIADD R11, R12, 0x1 ;  /* 0x000000010c0b7836 */ /* 0x000fc80000000000 */
[----:B------:R-:W-:Y:S01]  /*1140*/  FFMA R8, R9, R8, R10 ;  /* 0x0000000809087223 */ /* 0x000fe2000000000a */
[----:B0-----:R-:W-:Y:S01]  /*1150*/  IADD3 R10, PT, PT, R11, UR5, RZ ;  /* 0x000000050b0a7c10 */ /* 0x001fe2000fffe0ff */
[----:B------:R-:W-:Y:S01]  /*1160*/  FFMA R9, R9, R22, RZ ;  /* 0x0000001609097223 */ /* 0x000fe200000000ff */
[----:B------:R-:W-:Y:S02]  /*1170*/  IMAD.MOV.U32 R12, RZ, RZ, R11 ;  /* 0x000000ffff0c7224 */ /* 0x000fe400078e000b */
[----:B------:R-:W-:Y:S01]  /*1180*/  ISETP.GE.AND P0, PT, R10, UR4, PT ;  /* 0x000000040a007c0c */ /* 0x000fe2000bf06270 */
[----:B------:R-:W-:-:S04]  /*1190*/  FFMA R8, R9, R8, R22 ;  /* 0x0000000809087223 */ /* 0x000fc80000000016 */
[----:B------:R-:W-:-:S04]  /*11a0*/  @P1 FADD R8, RZ, -R8 ;  /* 0x80000008ff081221 */ /* 0x000fc80000000000 */
[----:B------:R-:W-:-:S04]  /*11b0*/  FFMA R13, R16, R8, R13 ;  /* 0x00000008100d7223 */ /* 0x000fc8000000000d */
[----:B------:R-:W-:Y:S05]  /*11c0*/  @!P0 BRA P2, `(.L_x_11) ;  /* 0xfffffff000008947 */ /* 0x000fea000103ffff */
[----:B------:R-:W0:Y:S01]  /*11d0*/  S2UR UR5, SR_CgaCtaId ;  /* 0x00000000000579c3 */ /* 0x000e220000008800 */
[----:B------:R-:W-:Y:S02]  /*11e0*/  UMOV UR4, 0x400 ;  /* 0x0000040000047882 */ /* 0x000fe40000000000 */
[----:B0-----:R-:W-:-:S09]  /*11f0*/  ULEA UR4, UR5, UR4, 0x18 ;  /* 0x0000000405047291 */ /* 0x001fd2000f8ec0ff */
[----:B------:R1:W-:Y:S04]  /*1200*/  STS [UR4+0xc], R7 ;  /* 0x00000c07ff007988 */ /* 0x0003e80008000804 */
[----:B------:R1:W-:Y:S02]  /*1210*/  STS [UR4+0x10], R13 ;  /* 0x0000100dff007988 */ /* 0x0003e40008000804 */
.L_x_0:
[----:B------:R-:W2:Y:S01]  /*1220*/  S2R R9, SR_TID.X ;  /* 0x0000000000097919 */ /* 0x000ea20000002100 */
[----:B0-----:R-:W0:Y:S01]  /*1230*/  LDC.64 R4, c[0x0][0x3a0] ;  /* 0x0000e800ff047b82 */ /* 0x001e220000000a00 */
[----:B--2---:R-:W-:-:S04]  /*1240*/  IMAD R9, R0, 0x100, R9 ;  /* 0x0000010000097824 */ /* 0x004fc800078e0209 */
[----:B0-----:R-:W-:-:S05]  /*1250*/  IMAD.WIDE R4, R9, 0x4, R4 ;  /* 0x0000000409047825 */ /* 0x001fca00078e0204 */
[----:B------:R-:W-:Y:S04]  /*1260*/  STG.E desc[UR6][R4.64], R7 ;  /* 0x0000000704007986 */ /* 0x000fe8000c101906 */
[----:B------:R-:W-:Y:S01]  /*1270*/  STG.E desc[UR6][R2.64], R13 ;  /* 0x0000000d02007986 */ /* 0x000fe2000c101906 */
[----:B------:R-:W-:Y:S05]  /*1280*/  EXIT ;  /* 0x000000000000794d */ /* 0x000fea0003800000 */
.L_x_12:
[----:B------:R-:W-:-:S00]  /*1290*/  BRA `(.L_x_12) ;  /* 0xfffffffc00fc7947 */ /* 0x000fc0000383ffff */
[----:B------:R-:W-:-:S00]  /*12a0*/  NOP ;  /* 0x0000000000007918 */ /* 0x000fc00000000000 */
        /* <DEDUP_REMOVED lines=13> */
.L_x_14:


//--------------------- .text._Z17ComputePhiMag_GPUPfS_S_i --------------------------
	.section	.text._Z17ComputePhiMag_GPUPfS_S_i,"ax",@progbits
	.align	128
        .global         _Z17ComputePhiMag_GPUPfS_S_i
        .type           _Z17ComputePhiMag_GPUPfS_S_i,@function
        .size           _Z17ComputePhiMag_GPUPfS_S_i,(.L_x_15 - _Z17ComputePhiMag_GPUPfS_S_i)
        .other          _Z17ComputePhiMag_GPUPfS_S_i,@"STO_CUDA_ENTRY STV_DEFAULT"
_Z17ComputePhiMag_GPUPfS_S_i:
.text._Z17ComputePhiMag_GPUPfS_S_i:
[----:B------:R-:W-:Y:S01]  /*0000*/  LDC R1, c[0x0][0x37c] ;  /* 0x0000df00ff017b82 */ /* 0x000fe20000000800 */
[----:B------:R-:W0:Y:S01]  /*0010*/  S2R R9, SR_CTAID.X ;  /* 0x0000000000097919 */ /* 0x000e220000002500 */
[----:B------:R-:W1:Y:S01]  /*0020*/  LDCU UR4, c[0x0][0x398] ;  /* 0x00007300ff0477ac */ /* 0x000e620008000800 */
[----:B------:R-:W0:Y:S02]  /*0030*/  S2R R0, SR_TID.X ;  /* 0x0000000000007919 */ /* 0x000e240000002100 */
[----:B0-----:R-:W-:-:S04]  /*0040*/  LEA R9, R9, R0, 0x9 ;  /* 0x0000000009097211 */ /* 0x001fc800078e48ff */
[----:B-1----:R-:W-:-:S13]  /*0050*/  ISETP.GE.AND P0, PT, R9, UR4, PT ;  /* 0x0000000409007c0c */ /* 0x002fda000bf06270 */
[----:B------:R-:W-:Y:S05]  /*0060*/  @P0 EXIT ;  /* 0x000000000000094d */ /* 0x000fea0003800000 */
[----:B------:R-:W0:Y:S01]  /*0070*/  LDC.64 R4, c[0x0][0x388] ;  /* 0x0000e200ff047b82 */ /* 0x000e220000000a00 */
[----:B------:R-:W1:Y:S07]  /*0080*/  LDCU.64 UR4, c[0x0][0x358] ;  /* 0x00006b00ff0477ac */ /* 0x000e6e0008000a00 */
[----:B------:R-:W2:Y:S08]  /*0090*/  LDC.64 R2, c[0x0][0x380] ;  /* 0x0000e000ff027b82 */ /* 0x000eb00000000a00 */
[----:B------:R-:W3:Y:S01]  /*00a0*/  LDC.64 R6, c[0x0][0x390] ;  /* 0x0000e400ff067b82 */ /* 0x000ee20000000a00 */
[----:B0-----:R-:W-:-:S06]  /*00b0*/  IMAD.WIDE R4, R9, 0x4, R4 ;  /* 0x0000000409047825 */ /* 0x001fcc00078e0204 */
[----:B-1----:R-:W4:Y:S01]  /*00c0*/  LDG.E R4, desc[UR4][R4.64] ;  /* 0x0000000404047981 */ /* 0x002f22000c1e1900 */
[----:B--2---:R-:W-:-:S06]  /*00d0*/  IMAD.WIDE R2, R9, 0x4, R2 ;  /* 0x0000000409027825 */ /* 0x004fcc00078e0202 */
[----:B------:R-:W2:Y:S01]  /*00e0*/  LDG.E R2, desc[UR4][R2.64] ;  /* 0x0000000402027981 */ /* 0x000ea2000c1e1900 */
[----:B---3--:R-:W-:-:S04]  /*00f0*/  IMAD.WIDE R6, R9, 0x4, R6 ;  /* 0x0000000409067825 */ /* 0x008fc800078e0206 */
[----:B----4-:R-:W-:-:S04]  /*0100*/  FMUL R11, R4, R4 ;  /* 0x00000004040b7220 */ /* 0x010fc80000400000 */
[----:B--2---:R-:W-:-:S05]  /*0110*/  FFMA R11, R2, R2, R11 ;  /* 0x00000002020b7223 */ /* 0x004fca000000000b */
[----:B------:R-:W-:Y:S01]  /*0120*/  STG.E desc[UR4][R6.64], R11 ;  /* 0x0000000b06007986 */ /* 0x000fe2000c101904 */
[----:B------:R-:W-:Y:S05]  /*0130*/  EXIT ;  /* 0x000000000000794d */ /* 0x000fea0003800000 */
.L_x_13:
        /* <DEDUP_REMOVED lines=12> */
.L_x_15:


//--------------------- .nv.global.init           --------------------------
	.section	.nv.global.init,"aw",@progbits
	.align	4
.nv.global.init:
	.type		__cudart_i2opi_f,@object
	.size		__cudart_i2opi_f,(.L_1 - __cudart_i2opi_f)
__cudart_i2opi_f:
        /*0000*/ 	.byte	0x41, 0x90, 0x43, 0x3c, 0x99, 0x95, 0x62, 0xdb, 0xc0, 0xdd, 0x34, 0xf5, 0xd1, 0x57, 0x27, 0xfc
        /*0010*/ 	.byte	0x29, 0x15, 0x44, 0x4e, 0x6e, 0x83, 0xf9, 0xa2
.L_1:


//--------------------- .nv.shared._Z12ComputeQ_GPUiiPfS_S_S_S_ --------------------------
	.section	.nv.shared._Z12ComputeQ_GPUiiPfS_S_S_S_,"aw",@nobits
	.sectionflags	@""
	.align	4
.nv.shared._Z12ComputeQ_GPUiiPfS_S_S_S_:
	.zero		1044


//--------------------- .nv.shared.reserved.0     --------------------------
	.section	.nv.shared.reserved.0,"aw",@nobits
	.weak		__nv_reservedSMEM_offset_0_alias
	.size		__nv_reservedSMEM_offset_0_alias, 0, 64
	.other		__nv_reservedSMEM_offset_0_alias,@"STO_CUDA_RESERVED_SHARED STV_DEFAULT"
__nv_reservedSMEM_offset_0_alias:
	.zero		0
	.zero		64


//--------------------- .nv.constant0._Z12ComputeQ_GPUiiPfS_S_S_S_ --------------------------
	.section	.nv.constant0._Z12ComputeQ_GPUiiPfS_S_S_S_,"a",@progbits
	.sectionflags	@""
	.align	4
.nv.constant0._Z12ComputeQ_GPUiiPfS_S_S_S_:
	.zero		944


//--------------------- .nv.constant0._Z17ComputePhiMag_GPUPfS_S_i --------------------------
	.section	.nv.constant0._Z17ComputePhiMag_GPUPfS_S_i,"a",@progbits
	.sectionflags	@""
	.align	4
.nv.constant0._Z17ComputePhiMag_GPUPfS_S_i:
	.zero		924


//--------------------- SYMBOLS --------------------------

	.type		.nv.reservedSmem.offset0,@object
	.size		.nv.reservedSmem.offset0,0x4
	.type		.nv.reservedSmem.cap,@object
	.size		.nv.reservedSmem.cap,0x4
